	.target	sm_90a

	.elftype	@"ET_EXEC"


//--------------------- .note.nv.tkinfo           --------------------------
	.section	.note.nv.tkinfo,"",@"SHT_NOTE"
	.sectionflags	@"SHF_NOTE_NV_TKINFO"
	.tkinfo
        /*0018*/ 	.word	0x00000002
        /*0030*/ 	.string	""
        /*0030*/ 	.string	"ptxas"
        /*0030*/ 	.string	"Cuda compilation tools, release 13.0, V13.0.88"
        /*0030*/ 	.string	"Build cuda_13.0.r13.0/compiler.36424714_0"
        /*0030*/ 	.string	"-arch sm_90a -m 64 "



//--------------------- .note.nv.cuinfo           --------------------------
	.section	.note.nv.cuinfo,"",@"SHT_NOTE"
	.sectionflags	@"SHF_NOTE_NV_CUINFO"
        /*0018*/ 	.short	0x0002
        /*001a*/ 	.short	0x005a
        /*001c*/ 	.short	0x0082
	.zero		2


//--------------------- .nv.info                  --------------------------
	.section	.nv.info,"",@"SHT_CUDA_INFO"
	.align	4


	//----- nvinfo : EIATTR_REGCOUNT
	.align		4
        /*0000*/ 	.byte	0x04, 0x2f
        /*0002*/ 	.short	(.L_16 - .L_15)
	.align		4
.L_15:
        /*0004*/ 	.word	index@(_ZN7cutlass13device_kernelINS_4fmha6kernel13FmhaKernelTmaINS1_10collective15FmhaMainloopTmaINS_10bfloat16_tEfN4cute5tupleIJNS7_1CILi64EEESA_NS9_ILi112EEEEEENS4_14ResidualFusionEJEEENS4_15FmhaFwdEpilogueIS6_fNS8_IJSA_SB_SA_EEEEEJEEEEEvNT_6ParamsE)
        /*0008*/ 	.word	0x00000086


	//----- nvinfo : EIATTR_FRAME_SIZE
	.align		4
.L_16:
        /*000c*/ 	.byte	0x04, 0x11
        /*000e*/ 	.short	(.L_18 - .L_17)
	.align		4
.L_17:
        /*0010*/ 	.word	index@($__internal_0_$__cuda_sm20_rcp_rn_f32_slowpath)
        /*0014*/ 	.word	0x00000000


	//----- nvinfo : EIATTR_FRAME_SIZE
	.align		4
.L_18:
        /*0018*/ 	.byte	0x04, 0x11
        /*001a*/ 	.short	(.L_20 - .L_19)
	.align		4
.L_19:
        /*001c*/ 	.word	index@(_ZN7cutlass13device_kernelINS_4fmha6kernel13FmhaKernelTmaINS1_10collective15FmhaMainloopTmaINS_10bfloat16_tEfN4cute5tupleIJNS7_1CILi64EEESA_NS9_ILi112EEEEEENS4_14ResidualFusionEJEEENS4_15FmhaFwdEpilogueIS6_fNS8_IJSA_SB_SA_EEEEEJEEEEEvNT_6ParamsE)
        /*0020*/ 	.word	0x00000000


	//----- nvinfo : EIATTR_MIN_STACK_SIZE
	.align		4
.L_20:
        /*0024*/ 	.byte	0x04, 0x12
        /*0026*/ 	.short	(.L_22 - .L_21)
	.align		4
.L_21:
        /*0028*/ 	.word	index@(_ZN7cutlass13device_kernelINS_4fmha6kernel13FmhaKernelTmaINS1_10collective15FmhaMainloopTmaINS_10bfloat16_tEfN4cute5tupleIJNS7_1CILi64EEESA_NS9_ILi112EEEEEENS4_14ResidualFusionEJEEENS4_15FmhaFwdEpilogueIS6_fNS8_IJSA_SB_SA_EEEEEJEEEEEvNT_6ParamsE)
        /*002c*/ 	.word	0x00000000
.L_22:


//--------------------- .nv.compat                --------------------------
	.section	.nv.compat,"",@"SHT_CUDA_COMPAT_INFO"
	.align	4
        /*0000*/ 	.byte	0x02, 0x09, 0x01, 0x00, 0x02, 0x02, 0x04, 0x00, 0x02, 0x05, 0x05, 0x00, 0x03, 0x07, 0x01, 0x01
        /*0010*/ 	.byte	0x02, 0x03, 0x01, 0x00, 0x02, 0x06, 0x01, 0x00, 0x04, 0x0b, 0x08, 0x00, 0x00, 0x00, 0x00, 0x00
        /*0020*/ 	.byte	0x00, 0x00, 0x00, 0x00


//--------------------- .nv.info._ZN7cutlass13device_kernelINS_4fmha6kernel13FmhaKernelTmaINS1_10collective15FmhaMainloopTmaINS_10bfloat16_tEfN4cute5tupleIJNS7_1CILi64EEESA_NS9_ILi112EEEEEENS4_14ResidualFusionEJEEENS4_15FmhaFwdEpilogueIS6_fNS8_IJSA_SB_SA_EEEEEJEEEEEvNT_6ParamsE --------------------------
	.section	.nv.info._ZN7cutlass13device_kernelINS_4fmha6kernel13FmhaKernelTmaINS1_10collective15FmhaMainloopTmaINS_10bfloat16_tEfN4cute5tupleIJNS7_1CILi64EEESA_NS9_ILi112EEEEEENS4_14ResidualFusionEJEEENS4_15FmhaFwdEpilogueIS6_fNS8_IJSA_SB_SA_EEEEEJEEEEEvNT_6ParamsE,"",@"SHT_CUDA_INFO"
	.sectionflags	@""
	.align	4


	//----- nvinfo : EIATTR_CUDA_API_VERSION
	.align		4
        /*0000*/ 	.byte	0x04, 0x37
        /*0002*/ 	.short	(.L_24 - .L_23)
.L_23:
        /*0004*/ 	.word	0x00000082


	//----- nvinfo : EIATTR_KPARAM_INFO
	.align		4
.L_24:
        /*0008*/ 	.byte	0x04, 0x17
        /*000a*/ 	.short	(.L_26 - .L_25)
.L_25:
        /*000c*/ 	.word	0x00000000
        /*0010*/ 	.short	0x0000
        /*0012*/ 	.short	0x0070
        /*0014*/ 	.byte	0x00, 0xf0, 0x01, 0x20


	//----- nvinfo : EIATTR_SPARSE_MMA_MASK
	.align		4
.L_26:
        /*0018*/ 	.byte	0x03, 0x50
        /*001a*/ 	.short	0x0000


	//----- nvinfo : EIATTR_MAXREG_COUNT
	.align		4
        /*001c*/ 	.byte	0x03, 0x1b
        /*001e*/ 	.short	0x00ff


	//----- nvinfo : EIATTR_NUM_BARRIERS
	.align		4
        /*0020*/ 	.byte	0x02, 0x4c
        /*0022*/ 	.byte	0x02
	.zero		1


	//----- nvinfo : EIATTR_EXTERNS
	.align		4
        /*0024*/ 	.byte	0x04, 0x0f
        /*0026*/ 	.short	(.L_28 - .L_27)


	//   ....[0]....
	.align		4
.L_27:
        /*0028*/ 	.word	index@(__assertfail)


	//----- nvinfo : EIATTR_MERCURY_ISA_VERSION
	.align		4
.L_28:
        /*002c*/ 	.byte	0x03, 0x5f
        /*002e*/ 	.short	0x0101


	//----- nvinfo : EIATTR_COOP_GROUP_MASK_REGIDS
	.align		4
        /*0030*/ 	.byte	0x04, 0x29
        /*0032*/ 	.short	(.L_30 - .L_29)


	//   ....[0]....
.L_29:
        /*0034*/ 	.word	0xffffffff


	//   ....[1]....
        /*0038*/ 	.word	0xffffffff


	//   ....[2]....
        /*003c*/ 	.word	0xffffffff


	//   ....[3]....
        /*0040*/ 	.word	0xffffffff


	//   ....[4]....
        /*0044*/ 	.word	0xffffffff


	//   ....[5]....
        /*0048*/ 	.word	0xffffffff


	//   ....[6]....
        /*004c*/ 	.word	0xffffffff


	//   ....[7]....
        /*0050*/ 	.word	0xffffffff


	//   ....[8]....
        /*0054*/ 	.word	0xffffffff


	//   ....[9]....
        /*0058*/ 	.word	0xffffffff


	//   ....[10]....
        /*005c*/ 	.word	0xffffffff


	//   ....[11]....
        /*0060*/ 	.word	0xffffffff


	//   ....[12]....
        /*0064*/ 	.word	0xffffffff


	//   ....[13]....
        /*0068*/ 	.word	0xffffffff


	//   ....[14]....
        /*006c*/ 	.word	0xffffffff


	//   ....[15]....
        /*0070*/ 	.word	0xffffffff


	//   ....[16]....
        /*0074*/ 	.word	0xffffffff


	//   ....[17]....
        /*0078*/ 	.word	0xffffffff


	//   ....[18]....
        /*007c*/ 	.word	0xffffffff


	//   ....[19]....
        /*0080*/ 	.word	0xffffffff


	//   ....[20]....
        /*0084*/ 	.word	0xffffffff


	//----- nvinfo : EIATTR_COOP_GROUP_INSTR_OFFSETS
	.align		4
.L_30:
        /*0088*/ 	.byte	0x04, 0x28
        /*008a*/ 	.short	(.L_32 - .L_31)


	//   ....[0]....
.L_31:
        /*008c*/ 	.word	0x00000050


	//   ....[1]....
        /*0090*/ 	.word	0x00000140


	//   ....[2]....
        /*0094*/ 	.word	0x00000270


	//   ....[3]....
        /*0098*/ 	.word	0x00000410


	//   ....[4]....
        /*009c*/ 	.word	0x000005b0


	//   ....[5]....
        /*00a0*/ 	.word	0x00002740


	//   ....[6]....
        /*00a4*/ 	.word	0x00002790


	//   ....[7]....
        /*00a8*/ 	.word	0x000029c0


	//   ....[8]....
        /*00ac*/ 	.word	0x00002ac0


	//   ....[9]....
        /*00b0*/ 	.word	0x00004b80


	//   ....[10]....
        /*00b4*/ 	.word	0x00004bb0


	//   ....[11]....
        /*00b8*/ 	.word	0x00004bd0


	//   ....[12]....
        /*00bc*/ 	.word	0x00004c00


	//   ....[13]....
        /*00c0*/ 	.word	0x00007d20


	//   ....[14]....
        /*00c4*/ 	.word	0x00007d40


	//   ....[15]....
        /*00c8*/ 	.word	0x00007d60


	//   ....[16]....
        /*00cc*/ 	.word	0x00007d90


	//   ....[17]....
        /*00d0*/ 	.word	0x0000a1d0


	//   ....[18]....
        /*00d4*/ 	.word	0x0000a210


	//   ....[19]....
        /*00d8*/ 	.word	0x0000a250


	//   ....[20]....
        /*00dc*/ 	.word	0x0000a260


	//----- nvinfo : EIATTR_SYSCALL_OFFSETS
	.align		4
.L_32:
        /*00e0*/ 	.byte	0x04, 0x46
        /*00e2*/ 	.short	(.L_34 - .L_33)


	//   ....[0]....
.L_33:
        /*00e4*/ 	.word	0x0000ad10


	//   ....[1]....
        /*00e8*/ 	.word	0x0000ae30


	//----- nvinfo : EIATTR_MBARRIER_INSTR_OFFSETS
	.align		4
.L_34:
        /*00ec*/ 	.byte	0x04, 0x39
        /*00ee*/ 	.short	(.L_36 - .L_35)


	//   ....[0]....
.L_35:
        /*00f0*/ 	.word	0x00000240
        /*00f4*/ 	.word	0x000000ff
        /*00f8*/ 	.word	0x00011840
        /*00fc*/ 	.short	0x0100
        /*00fe*/ 	.byte	0x08
	.zero		1


	//   ....[1]....
        /*0100*/ 	.word	0x00000250
        /*0104*/ 	.word	0x000000ff
        /*0108*/ 	.word	0x00011848
        /*010c*/ 	.short	0x0100
        /*010e*/ 	.byte	0x08
	.zero		1


	//   ....[2]....
        /*0110*/ 	.word	0x00000380
        /*0114*/ 	.word	0x000000ff
        /*0118*/ 	.word	0x00011800
        /*011c*/ 	.short	0x0100
        /*011e*/ 	.byte	0x08
	.zero		1


	//   ....[3]....
        /*0120*/ 	.word	0x00000390
        /*0124*/ 	.word	0x000000ff
        /*0128*/ 	.word	0x00011820
        /*012c*/ 	.short	0x0100
        /*012e*/ 	.byte	0x08
	.zero		1


	//   ....[4]....
        /*0130*/ 	.word	0x000003a0
        /*0134*/ 	.word	0x000000ff
        /*0138*/ 	.word	0x00011808
        /*013c*/ 	.short	0x0100
        /*013e*/ 	.byte	0x08
	.zero		1


	//   ....[5]....
        /*0140*/ 	.word	0x000003b0
        /*0144*/ 	.word	0x000000ff
        /*0148*/ 	.word	0x00011828
        /*014c*/ 	.short	0x0100
        /*014e*/ 	.byte	0x08
	.zero		1


	//   ....[6]....
        /*0150*/ 	.word	0x000003c0
        /*0154*/ 	.word	0x000000ff
        /*0158*/ 	.word	0x00011810
        /*015c*/ 	.short	0x0100
        /*015e*/ 	.byte	0x08
	.zero		1


	//   ....[7]....
        /*0160*/ 	.word	0x000003d0
        /*0164*/ 	.word	0x000000ff
        /*0168*/ 	.word	0x00011830
        /*016c*/ 	.short	0x0100
        /*016e*/ 	.byte	0x08
	.zero		1


	//   ....[8]....
        /*0170*/ 	.word	0x000003e0
        /*0174*/ 	.word	0x000000ff
        /*0178*/ 	.word	0x00011818
        /*017c*/ 	.short	0x0100
        /*017e*/ 	.byte	0x08
	.zero		1


	//   ....[9]....
        /*0180*/ 	.word	0x000003f0
        /*0184*/ 	.word	0x000000ff
        /*0188*/ 	.word	0x00011838
        /*018c*/ 	.short	0x0100
        /*018e*/ 	.byte	0x08
	.zero		1


	//   ....[10]....
        /*0190*/ 	.word	0x00000520
        /*0194*/ 	.word	0x000000ff
        /*0198*/ 	.word	0x00011850
        /*019c*/ 	.short	0x0100
        /*019e*/ 	.byte	0x08
	.zero		1


	//   ....[11]....
        /*01a0*/ 	.word	0x00000530
        /*01a4*/ 	.word	0x000000ff
        /*01a8*/ 	.word	0x00011870
        /*01ac*/ 	.short	0x0100
        /*01ae*/ 	.byte	0x08
	.zero		1


	//   ....[12]....
        /*01b0*/ 	.word	0x00000540
        /*01b4*/ 	.word	0x000000ff
        /*01b8*/ 	.word	0x00011858
        /*01bc*/ 	.short	0x0100
        /*01be*/ 	.byte	0x08
	.zero		1


	//   ....[13]....
        /*01c0*/ 	.word	0x00000550
        /*01c4*/ 	.word	0x000000ff
        /*01c8*/ 	.word	0x00011878
        /*01cc*/ 	.short	0x0100
        /*01ce*/ 	.byte	0x08
	.zero		1


	//   ....[14]....
        /*01d0*/ 	.word	0x00000560
        /*01d4*/ 	.word	0x000000ff
        /*01d8*/ 	.word	0x00011860
        /*01dc*/ 	.short	0x0100
        /*01de*/ 	.byte	0x08
	.zero		1


	//   ....[15]....
        /*01e0*/ 	.word	0x00000570
        /*01e4*/ 	.word	0x000000ff
        /*01e8*/ 	.word	0x00011880
        /*01ec*/ 	.short	0x0100
        /*01ee*/ 	.byte	0x08
	.zero		1


	//   ....[16]....
        /*01f0*/ 	.word	0x00000580
        /*01f4*/ 	.word	0x000000ff
        /*01f8*/ 	.word	0x00011868
        /*01fc*/ 	.short	0x0100
        /*01fe*/ 	.byte	0x08
	.zero		1


	//   ....[17]....
        /*0200*/ 	.word	0x00000590
        /*0204*/ 	.word	0x000000ff
        /*0208*/ 	.word	0x00011888
        /*020c*/ 	.short	0x0100
        /*020e*/ 	.byte	0x08
	.zero		1


	//   ....[18]....
        /*0210*/ 	.word	0x000006f0
        /*0214*/ 	.word	0x00000003
        /*0218*/ 	.word	0x00011848
        /*021c*/ 	.short	0x010a
        /*021e*/ 	.byte	0x3f
	.zero		1


	//   ....[19]....
        /*0220*/ 	.word	0x00000c00
        /*0224*/ 	.word	0x00000002
        /*0228*/ 	.word	0x00011820
        /*022c*/ 	.short	0x010a
        /*022e*/ 	.byte	0x3f
	.zero		1


	//   ....[20]....
        /*0230*/ 	.word	0x00000f70
        /*0234*/ 	.word	0x00000002
        /*0238*/ 	.word	0x00011820
        /*023c*/ 	.short	0x010a
        /*023e*/ 	.byte	0x3f
	.zero		1


	//   ....[21]....
        /*0240*/ 	.word	0x000013f0
        /*0244*/ 	.word	0x00000004
        /*0248*/ 	.word	0x00011820
        /*024c*/ 	.short	0x010a
        /*024e*/ 	.byte	0x3f
	.zero		1


	//   ....[22]....
        /*0250*/ 	.word	0x00001820
        /*0254*/ 	.word	0x00000009
        /*0258*/ 	.word	0x00011820
        /*025c*/ 	.short	0x010a
        /*025e*/ 	.byte	0x3f
	.zero		1


	//   ....[23]....
        /*0260*/ 	.word	0x00001cb0
        /*0264*/ 	.word	0x00000002
        /*0268*/ 	.word	0x00011840
        /*026c*/ 	.short	0x010a
        /*026e*/ 	.byte	0x3f
	.zero		1


	//   ....[24]....
        /*0270*/ 	.word	0x00001cd0
        /*0274*/ 	.word	0x00000002
        /*0278*/ 	.word	0x00011800
        /*027c*/ 	.short	0x010a
        /*027e*/ 	.byte	0x3f
	.zero		1


	//   ....[25]....
        /*0280*/ 	.word	0x00002ee0
        /*0284*/ 	.word	0x00000002
        /*0288*/ 	.word	0x00011808
        /*028c*/ 	.short	0x010a
        /*028e*/ 	.byte	0x3f
	.zero		1


	//   ....[26]....
        /*0290*/ 	.word	0x00004010
        /*0294*/ 	.word	0x00000019
        /*0298*/ 	.word	0x00000000
        /*029c*/ 	.short	0x0101
        /*029e*/ 	.byte	0x3f
	.zero		1


	//   ....[27]....
        /*02a0*/ 	.word	0x000040e0
        /*02a4*/ 	.word	0x0000000e
        /*02a8*/ 	.word	0x00011800
        /*02ac*/ 	.short	0x010a
        /*02ae*/ 	.byte	0x3f
	.zero		1


	//   ....[28]....
        /*02b0*/ 	.word	0x000044e0
        /*02b4*/ 	.word	0x0000000d
        /*02b8*/ 	.word	0x00011820
        /*02bc*/ 	.short	0x010a
        /*02be*/ 	.byte	0x3f
	.zero		1


	//   ....[29]....
        /*02c0*/ 	.word	0x00004ba0
        /*02c4*/ 	.word	0x0000007b
        /*02c8*/ 	.word	0x00000000
        /*02cc*/ 	.short	0x0101
        /*02ce*/ 	.byte	0x3f
	.zero		1


	//   ....[30]....
        /*02d0*/ 	.word	0x00004c70
        /*02d4*/ 	.word	0x00000079
        /*02d8*/ 	.word	0x00011800
        /*02dc*/ 	.short	0x010a
        /*02de*/ 	.byte	0x3f
	.zero		1


	//   ....[31]....
        /*02e0*/ 	.word	0x00006880
        /*02e4*/ 	.word	0x00000018
        /*02e8*/ 	.word	0x00000000
        /*02ec*/ 	.short	0x0101
        /*02ee*/ 	.byte	0x3f
	.zero		1


	//   ....[32]....
        /*02f0*/ 	.word	0x00006910
        /*02f4*/ 	.word	0x00000018
        /*02f8*/ 	.word	0x00011820
        /*02fc*/ 	.short	0x010a
        /*02fe*/ 	.byte	0x3f
	.zero		1


	//   ....[33]....
        /*0300*/ 	.word	0x00006e30
        /*0304*/ 	.word	0x0000000e
        /*0308*/ 	.word	0x00011800
        /*030c*/ 	.short	0x010a
        /*030e*/ 	.byte	0x3f
	.zero		1


	//   ....[34]....
        /*0310*/ 	.word	0x000072a0
        /*0314*/ 	.word	0x0000000d
        /*0318*/ 	.word	0x00011820
        /*031c*/ 	.short	0x010a
        /*031e*/ 	.byte	0x3f
	.zero		1


	//   ....[35]....
        /*0320*/ 	.word	0x00007e50
        /*0324*/ 	.word	0x00000078
        /*0328*/ 	.word	0x00000000
        /*032c*/ 	.short	0x0101
        /*032e*/ 	.byte	0x3f
	.zero		1


	//   ....[36]....
        /*0330*/ 	.word	0x00007e90
        /*0334*/ 	.word	0x0000007a
        /*0338*/ 	.word	0x00011800
        /*033c*/ 	.short	0x010a
        /*033e*/ 	.byte	0x3f
	.zero		1


	//   ....[37]....
        /*0340*/ 	.word	0x00009c00
        /*0344*/ 	.word	0x0000000f
        /*0348*/ 	.word	0x00000000
        /*034c*/ 	.short	0x0101
        /*034e*/ 	.byte	0x3f
	.zero		1


	//   ....[38]....
        /*0350*/ 	.word	0x00009c90
        /*0354*/ 	.word	0x00000018
        /*0358*/ 	.word	0x00011820
        /*035c*/ 	.short	0x010a
        /*035e*/ 	.byte	0x3f
	.zero		1


	//   ....[39]....
        /*0360*/ 	.word	0x0000bf80
        /*0364*/ 	.word	0x00000003
        /*0368*/ 	.word	0x00011848
        /*036c*/ 	.short	0x010a
        /*036e*/ 	.byte	0x3f
	.zero		1


	//   ....[40]....
        /*0370*/ 	.word	0x0000bfd0
        /*0374*/ 	.word	0x00000002
        /*0378*/ 	.word	0x00011820
        /*037c*/ 	.short	0x010a
        /*037e*/ 	.byte	0x3f
	.zero		1


	//   ....[41]....
        /*0380*/ 	.word	0x0000c020
        /*0384*/ 	.word	0x00000002
        /*0388*/ 	.word	0x00011820
        /*038c*/ 	.short	0x010a
        /*038e*/ 	.byte	0x3f
	.zero		1


	//   ....[42]....
        /*0390*/ 	.word	0x0000c070
        /*0394*/ 	.word	0x00000004
        /*0398*/ 	.word	0x00011820
        /*039c*/ 	.short	0x010a
        /*039e*/ 	.byte	0x3f
	.zero		1


	//   ....[43]....
        /*03a0*/ 	.word	0x0000c0c0
        /*03a4*/ 	.word	0x00000009
        /*03a8*/ 	.word	0x00011820
        /*03ac*/ 	.short	0x010a
        /*03ae*/ 	.byte	0x3f
	.zero		1


	//   ....[44]....
        /*03b0*/ 	.word	0x0000c110
        /*03b4*/ 	.word	0x00000002
        /*03b8*/ 	.word	0x00011840
        /*03bc*/ 	.short	0x010a
        /*03be*/ 	.byte	0x3f
	.zero		1


	//   ....[45]....
        /*03c0*/ 	.word	0x0000c160
        /*03c4*/ 	.word	0x00000002
        /*03c8*/ 	.word	0x00011800
        /*03cc*/ 	.short	0x010a
        /*03ce*/ 	.byte	0x3f
	.zero		1


	//   ....[46]....
        /*03d0*/ 	.word	0x0000c1b0
        /*03d4*/ 	.word	0x00000002
        /*03d8*/ 	.word	0x00011808
        /*03dc*/ 	.short	0x010a
        /*03de*/ 	.byte	0x3f
	.zero		1


	//   ....[47]....
        /*03e0*/ 	.word	0x0000c200
        /*03e4*/ 	.word	0x0000000e
        /*03e8*/ 	.word	0x00011800
        /*03ec*/ 	.short	0x010a
        /*03ee*/ 	.byte	0x3f
	.zero		1


	//   ....[48]....
        /*03f0*/ 	.word	0x0000c250
        /*03f4*/ 	.word	0x0000000d
        /*03f8*/ 	.word	0x00011820
        /*03fc*/ 	.short	0x010a
        /*03fe*/ 	.byte	0x3f
	.zero		1


	//   ....[49]....
        /*0400*/ 	.word	0x0000c2a0
        /*0404*/ 	.word	0x00000079
        /*0408*/ 	.word	0x00011800
        /*040c*/ 	.short	0x010a
        /*040e*/ 	.byte	0x3f
	.zero		1


	//   ....[50]....
        /*0410*/ 	.word	0x0000c2f0
        /*0414*/ 	.word	0x00000018
        /*0418*/ 	.word	0x00011820
        /*041c*/ 	.short	0x010a
        /*041e*/ 	.byte	0x3f
	.zero		1


	//   ....[51]....
        /*0420*/ 	.word	0x0000c340
        /*0424*/ 	.word	0x0000000e
        /*0428*/ 	.word	0x00011800
        /*042c*/ 	.short	0x010a
        /*042e*/ 	.byte	0x3f
	.zero		1


	//   ....[52]....
        /*0430*/ 	.word	0x0000c390
        /*0434*/ 	.word	0x0000000d
        /*0438*/ 	.word	0x00011820
        /*043c*/ 	.short	0x010a
        /*043e*/ 	.byte	0x3f
	.zero		1


	//   ....[53]....
        /*0440*/ 	.word	0x0000c3e0
        /*0444*/ 	.word	0x0000007a
        /*0448*/ 	.word	0x00011800
        /*044c*/ 	.short	0x010a
        /*044e*/ 	.byte	0x3f
	.zero		1


	//   ....[54]....
        /*0450*/ 	.word	0x0000c430
        /*0454*/ 	.word	0x00000018
        /*0458*/ 	.word	0x00011820
        /*045c*/ 	.short	0x010a
        /*045e*/ 	.byte	0x3f
	.zero		1


	//----- nvinfo : EIATTR_NUM_MBARRIERS
	.align		4
.L_36:
        /*0460*/ 	.byte	0x03, 0x38
        /*0462*/ 	.short	0x0012


	//----- nvinfo : EIATTR_EXIT_INSTR_OFFSETS
	.align		4
        /*0464*/ 	.byte	0x04, 0x1c
        /*0466*/ 	.short	(.L_38 - .L_37)


	//   ....[0]....
.L_37:
        /*0468*/ 	.word	0x0000bf70


	//----- nvinfo : EIATTR_MAX_THREADS
	.align		4
.L_38:
        /*046c*/ 	.byte	0x04, 0x05
        /*046e*/ 	.short	(.L_40 - .L_39)
.L_39:
        /*0470*/ 	.word	0x00000080
        /*0474*/ 	.word	0x00000001
        /*0478*/ 	.word	0x00000001


	//----- nvinfo : EIATTR_CRS_STACK_SIZE
	.align		4
.L_40:
        /*047c*/ 	.byte	0x04, 0x1e
        /*047e*/ 	.short	(.L_42 - .L_41)
.L_41:
        /*0480*/ 	.word	0x00000000


	//----- nvinfo : EIATTR_CBANK_PARAM_SIZE
	.align		4
.L_42:
        /*0484*/ 	.byte	0x03, 0x19
        /*0486*/ 	.short	0x0870


	//----- nvinfo : EIATTR_PARAM_CBANK
	.align		4
        /*0488*/ 	.byte	0x04, 0x0a
        /*048a*/ 	.short	(.L_44 - .L_43)
	.align		4
.L_43:
        /*048c*/ 	.word	index@(.nv.constant0._ZN7cutlass13device_kernelINS_4fmha6kernel13FmhaKernelTmaINS1_10collective15FmhaMainloopTmaINS_10bfloat16_tEfN4cute5tupleIJNS7_1CILi64EEESA_NS9_ILi112EEEEEENS4_14ResidualFusionEJEEENS4_15FmhaFwdEpilogueIS6_fNS8_IJSA_SB_SA_EEEEEJEEEEEvNT_6ParamsE)
        /*0490*/ 	.short	0x0210
        /*0492*/ 	.short	0x0870


	//----- nvinfo : EIATTR_SW_WAR
	.align		4
.L_44:
        /*0494*/ 	.byte	0x04, 0x36
        /*0496*/ 	.short	(.L_46 - .L_45)
.L_45:
        /*0498*/ 	.word	0x00000008
.L_46:


//--------------------- .nv.callgraph             --------------------------
	.section	.nv.callgraph,"",@"SHT_CUDA_CALLGRAPH"
	.align	4
	.sectionentsize	8
	.align		4
        /*0000*/ 	.word	0x00000000
	.align		4
        /*0004*/ 	.word	0xffffffff
	.align		4
        /*0008*/ 	.word	index@(_ZN7cutlass13device_kernelINS_4fmha6kernel13FmhaKernelTmaINS1_10collective15FmhaMainloopTmaINS_10bfloat16_tEfN4cute5tupleIJNS7_1CILi64EEESA_NS9_ILi112EEEEEENS4_14ResidualFusionEJEEENS4_15FmhaFwdEpilogueIS6_fNS8_IJSA_SB_SA_EEEEEJEEEEEvNT_6ParamsE)
	.align		4
        /*000c*/ 	.word	index@(__assertfail)
	.align		4
        /*0010*/ 	.word	0x00000000
	.align		4
        /*0014*/ 	.word	0xfffffffe
	.align		4
        /*0018*/ 	.word	0x00000000
	.align		4
        /*001c*/ 	.word	0xfffffffd
	.align		4
        /*0020*/ 	.word	0x00000000
	.align		4
        /*0024*/ 	.word	0xfffffffc


//--------------------- .nv.constant4             --------------------------
	.section	.nv.constant4,"a",@progbits
	.align	8
	.align		8
.nv.constant4:
        /*0000*/ 	.dword	__assertfail
	.align		8
        /*0008*/ 	.dword	__unnamed_1
	.align		8
        /*0010*/ 	.dword	__unnamed_2
	.align		8
        /*0018*/ 	.dword	_ZN39_INTERNAL_663e220a_4_k_cu_d149a6b4_31014cuda3std3__45__cpo5beginE
	.align		8
        /*0020*/ 	.dword	_ZN39_INTERNAL_663e220a_4_k_cu_d149a6b4_31014cuda3std3__45__cpo3endE
	.align		8
        /*0028*/ 	.dword	_ZN39_INTERNAL_663e220a_4_k_cu_d149a6b4_31014cuda3std3__45__cpo6cbeginE
	.align		8
        /*0030*/ 	.dword	_ZN39_INTERNAL_663e220a_4_k_cu_d149a6b4_31014cuda3std3__45__cpo4cendE
	.align		8
        /*0038*/ 	.dword	_ZN39_INTERNAL_663e220a_4_k_cu_d149a6b4_31014cuda3std3__441_GLOBAL__N__663e220a_4_k_cu_d149a6b4_31016ignoreE
	.align		8
        /*0040*/ 	.dword	_ZN39_INTERNAL_663e220a_4_k_cu_d149a6b4_31014cuda3std3__419piecewise_constructE
	.align		8
        /*0048*/ 	.dword	_ZN39_INTERNAL_663e220a_4_k_cu_d149a6b4_31014cuda3std3__48in_placeE
	.align		8
        /*0050*/ 	.dword	_ZN39_INTERNAL_663e220a_4_k_cu_d149a6b4_31014cuda3std6ranges3__45__cpo4swapE
	.align		8
        /*0058*/ 	.dword	_ZN39_INTERNAL_663e220a_4_k_cu_d149a6b4_31014cuda3std6ranges3__45__cpo9iter_moveE
	.align		8
        /*0060*/ 	.dword	_ZN39_INTERNAL_663e220a_4_k_cu_d149a6b4_31014cute7productE
	.align		8
        /*0068*/ 	.dword	_ZN39_INTERNAL_663e220a_4_k_cu_d149a6b4_31014cute1_E
	.align		8
        /*0070*/ 	.dword	$str$23
	.align		8
        /*0078*/ 	.dword	$str$24


//--------------------- .text._ZN7cutlass13device_kernelINS_4fmha6kernel13FmhaKernelTmaINS1_10collective15FmhaMainloopTmaINS_10bfloat16_tEfN4cute5tupleIJNS7_1CILi64EEESA_NS9_ILi112EEEEEENS4_14ResidualFusionEJEEENS4_15FmhaFwdEpilogueIS6_fNS8_IJSA_SB_SA_EEEEEJEEEEEvNT_6ParamsE --------------------------
	.section	.text._ZN7cutlass13device_kernelINS_4fmha6kernel13FmhaKernelTmaINS1_10collective15FmhaMainloopTmaINS_10bfloat16_tEfN4cute5tupleIJNS7_1CILi64EEESA_NS9_ILi112EEEEEENS4_14ResidualFusionEJEEENS4_15FmhaFwdEpilogueIS6_fNS8_IJSA_SB_SA_EEEEEJEEEEEvNT_6ParamsE,"ax",@progbits
	.align	128
.text._ZN7cutlass13device_kernelINS_4fmha6kernel13FmhaKernelTmaINS1_10collective15FmhaMainloopTmaINS_10bfloat16_tEfN4cute5tupleIJNS7_1CILi64EEESA_NS9_ILi112EEEEEENS4_14ResidualFusionEJEEENS4_15FmhaFwdEpilogueIS6_fNS8_IJSA_SB_SA_EEEEEJEEEEEvNT_6ParamsE:
        .type           _ZN7cutlass13device_kernelINS_4fmha6kernel13FmhaKernelTmaINS1_10collective15FmhaMainloopTmaINS_10bfloat16_tEfN4cute5tupleIJNS7_1CILi64EEESA_NS9_ILi112EEEEEENS4_14ResidualFusionEJEEENS4_15FmhaFwdEpilogueIS6_fNS8_IJSA_SB_SA_EEEEEJEEEEEvNT_6ParamsE,@function
        .size           _ZN7cutlass13device_kernelINS_4fmha6kernel13FmhaKernelTmaINS1_10collective15FmhaMainloopTmaINS_10bfloat16_tEfN4cute5tupleIJNS7_1CILi64EEESA_NS9_ILi112EEEEEENS4_14ResidualFusionEJEEENS4_15FmhaFwdEpilogueIS6_fNS8_IJSA_SB_SA_EEEEEJEEEEEvNT_6ParamsE,(.L_x_103 - _ZN7cutlass13device_kernelINS_4fmha6kernel13FmhaKernelTmaINS1_10collective15FmhaMainloopTmaINS_10bfloat16_tEfN4cute5tupleIJNS7_1CILi64EEESA_NS9_ILi112EEEEEENS4_14ResidualFusionEJEEENS4_15FmhaFwdEpilogueIS6_fNS8_IJSA_SB_SA_EEEEEJEEEEEvNT_6ParamsE)
        .other          _ZN7cutlass13device_kernelINS_4fmha6kernel13FmhaKernelTmaINS1_10collective15FmhaMainloopTmaINS_10bfloat16_tEfN4cute5tupleIJNS7_1CILi64EEESA_NS9_ILi112EEEEEENS4_14ResidualFusionEJEEENS4_15FmhaFwdEpilogueIS6_fNS8_IJSA_SB_SA_EEEEEJEEEEEvNT_6ParamsE,@"STO_CUDA_ENTRY STV_DEFAULT"
_ZN7cutlass13device_kernelINS_4fmha6kernel13FmhaKernelTmaINS1_10collective15FmhaMainloopTmaINS_10bfloat16_tEfN4cute5tupleIJNS7_1CILi64EEESA_NS9_ILi112EEEEEENS4_14ResidualFusionEJEEENS4_15FmhaFwdEpilogueIS6_fNS8_IJSA_SB_SA_EEEEEJEEEEEvNT_6ParamsE:
[----:B------:R-:W1:Y:S01]  /*0000*/  LDC R1, c[0x0][0x28] ;  /* 0x00000a00ff017b82 */ /* 0x000e620000000800 */
[----:B------:R-:W2:Y:S01]  /*0010*/  S2R R16, SR_TID.X ;  /* 0x0000000000107919 */ /* 0x000ea20000002100 */
[----:B------:R-:W-:Y:S01]  /*0020*/  ELECT P0, URZ, PT ;  /* 0x00000000003f782f */ /* 0x000fe20003800000 */
[----:B------:R-:W-:Y:S01]  /*0030*/  BSSY B0, `(.L_x_0) ;  /* 0x0000010000007945 */ /* 0x000fe20003800000 */
[----:B--2---:R-:W-:-:S05]  /*0040*/  SHF.R.U32.HI R8, RZ, 0x5, R16 ;  /* 0x00000005ff087819 */ /* 0x004fca0000011610 */
[----:B------:R-:W2:Y:S02]  /*0050*/  SHFL.IDX PT, R0, R8, RZ, 0x1f ;  /* 0x00001fff08007589 */ /* 0x000ea400000e0000 */
[----:B--2---:R-:W-:-:S13]  /*0060*/  ISETP.NE.OR P0, PT, R0, RZ, !P0 ;  /* 0x000000ff0000720c */ /* 0x004fda0004705670 */
[----:B-1----:R-:W-:Y:S05]  /*0070*/  @P0 BRA `(.L_x_1) ;  /* 0x00000000002c0947 */ /* 0x002fea0003800000 */
[----:B------:R-:W-:Y:S02]  /*0080*/  ULDC.64 UR4, c[0x0][0x198] ;  /* 0x0000660000047ab9 */ /* 0x000fe40000000a00 */
[----:B------:R-:W-:Y:S02]  /*0090*/  UIADD3 UR6, UP0, UR4, 0xf0, URZ ;  /* 0x000000f004067890 */ /* 0x000fe4000ff1e03f */
[----:B------:R-:W-:Y:S02]  /*00a0*/  UIADD3 UR8, UP1, UR4, 0x1f0, URZ ;  /* 0x000001f004087890 */ /* 0x000fe4000ff3e03f */
[----:B------:R-:W-:Y:S02]  /*00b0*/  UIADD3 UR4, UP2, UR4, 0x2f0, URZ ;  /* 0x000002f004047890 */ /* 0x000fe4000ff5e03f */
[----:B------:R-:W-:Y:S02]  /*00c0*/  UIADD3.X UR7, URZ, UR5, URZ, UP0, !UPT ;  /* 0x000000053f077290 */ /* 0x000fe400087fe43f */
[----:B------:R-:W-:-:S02]  /*00d0*/  UIADD3.X UR9, URZ, UR5, URZ, UP1, !UPT ;  /* 0x000000053f097290 */ /* 0x000fc40008ffe43f */
[----:B------:R-:W-:-:S05]  /*00e0*/  UIADD3.X UR5, URZ, UR5, URZ, UP2, !UPT ;  /* 0x000000053f057290 */ /* 0x000fca00097fe43f */
[----:B------:R1:W-:Y:S02]  /*00f0*/  UTMACCTL.PF [UR6] ;  /* 0x00000000060079b9 */ /* 0x0003e40008040000 */
[----:B------:R1:W-:Y:S02]  /*0100*/  UTMACCTL.PF [UR8] ;  /* 0x00000000080079b9 */ /* 0x0003e40008040000 */
[----:B------:R1:W-:Y:S02]  /*0110*/  UTMACCTL.PF [UR4] ;  /* 0x00000000040079b9 */ /* 0x0003e40008040000 */
[----:B-1----:R-:W-:Y:S01]  /*0120*/  NOP ;  /* 0x0000000000007918 */ /* 0x002fe20000000000 */
.L_x_1:
[----:B------:R-:W-:Y:S05]  /*0130*/  BSYNC B0 ;  /* 0x0000000000007941 */ /* 0x000fea0003800000 */
.L_x_0:
[----:B------:R-:W1:Y:S02]  /*0140*/  SHFL.IDX PT, R0, R8, RZ, 0x1f ;  /* 0x00001fff08007589 */ /* 0x000e6400000e0000 */
[----:B-1----:R-:W-:-:S13]  /*0150*/  ISETP.NE.AND P0, PT, R0, RZ, PT ;  /* 0x000000ff0000720c */ /* 0x002fda0003f05270 */
[----:B------:R-:W-:Y:S05]  /*0160*/  @P0 BRA `(.L_x_2) ;  /* 0x0000000000400947 */ /* 0x000fea0003800000 */
[----:B------:R-:W1:Y:S01]  /*0170*/  S2UR UR8, SR_CgaCtaId ;  /* 0x00000000000879c3 */ /* 0x000e620000008800 */
[----:B------:R-:W-:Y:S01]  /*0180*/  UMOV UR4, 0x400 ;  /* 0x0000040000047882 */ /* 0x000fe20000000000 */
[----:B------:R-:W-:Y:S01]  /*0190*/  UMOV UR5, 0x1 ;  /* 0x0000000100057882 */ /* 0x000fe20000000000 */
[----:B------:R-:W-:Y:S01]  /*01a0*/  UMOV UR6, 0x80 ;  /* 0x0000008000067882 */ /* 0x000fe20000000000 */
[----:B------:R-:W-:Y:S01]  /*01b0*/  ELECT P0, URZ, PT ;  /* 0x00000000003f782f */ /* 0x000fe20003800000 */
[----:B------:R-:W-:-:S04]  /*01c0*/  UIADD3 UR6, -UR6, 0x100000, URZ ;  /* 0x0010000006067890 */ /* 0x000fc8000fffe13f */
[----:B------:R-:W-:Y:S02]  /*01d0*/  USHF.L.U32 UR7, UR6, 0xb, URZ ;  /* 0x0000000b06077899 */ /* 0x000fe4000800063f */
[----:B------:R-:W-:Y:S02]  /*01e0*/  USHF.L.U32 UR6, UR6, 0x1, URZ ;  /* 0x0000000106067899 */ /* 0x000fe4000800063f */
[----:B-1----:R-:W-:Y:S02]  /*01f0*/  ULEA UR8, UR8, UR4, 0x18 ;  /* 0x0000000408087291 */ /* 0x002fe4000f8ec03f */
[----:B------:R-:W-:-:S04]  /*0200*/  UIADD3 UR4, -UR5, 0x100000, URZ ;  /* 0x0010000005047890 */ /* 0x000fc8000fffe13f */
[----:B------:R-:W-:Y:S02]  /*0210*/  USHF.L.U32 UR5, UR4, 0xb, URZ ;  /* 0x0000000b04057899 */ /* 0x000fe4000800063f */
[----:B------:R-:W-:Y:S01]  /*0220*/  USHF.L.U32 UR4, UR4, 0x1, URZ ;  /* 0x0000000104047899 */ /* 0x000fe2000800063f */
[----:B------:R-:W1:Y:S11]  /*0230*/  FENCE.VIEW.ASYNC.S ;  /* 0x00000000000073c6 */ /* 0x000e760000000000 */
[----:B-1----:R1:W2:Y:S01]  /*0240*/  SYNCS.EXCH.64 URZ, [UR8+0x11840], UR4 ;  /* 0x01184004083f75b2 */ /* 0x0022a20008000100 */
[----:B------:R1:W3:Y:S01]  /*0250*/  SYNCS.EXCH.64 URZ, [UR8+0x11848], UR6 ;  /* 0x01184806083f75b2 */ /* 0x0002e20008000100 */
[----:B------:R-:W-:Y:S01]  /*0260*/  NOP ;  /* 0x0000000000007918 */ /* 0x000fe20000000000 */
.L_x_2:
[----:B------:R-:W4:Y:S01]  /*0270*/  SHFL.IDX PT, R0, R8, RZ, 0x1f ;  /* 0x00001fff08007589 */ /* 0x000f2200000e0000 */
[----:B------:R-:W-:Y:S01]  /*0280*/  NOP ;  /* 0x0000000000007918 */ /* 0x000fe20000000000 */
[----:B----4-:R-:W-:-:S13]  /*0290*/  ISETP.NE.AND P0, PT, R0, RZ, PT ;  /* 0x000000ff0000720c */ /* 0x010fda0003f05270 */
[----:B------:R-:W-:Y:S05]  /*02a0*/  @P0 BRA `(.L_x_3) ;  /* 0x0000000000580947 */ /* 0x000fea0003800000 */
[----:B-1----:R-:W1:Y:S01]  /*02b0*/  S2UR UR5, SR_CgaCtaId ;  /* 0x00000000000579c3 */ /* 0x002e620000008800 */
[----:B------:R-:W-:Y:S01]  /*02c0*/  UMOV UR4, 0x400 ;  /* 0x0000040000047882 */ /* 0x000fe20000000000 */
[----:B------:R-:W-:Y:S01]  /*02d0*/  UMOV UR6, 0x1 ;  /* 0x0000000100067882 */ /* 0x000fe20000000000 */
[----:B------:R-:W-:Y:S01]  /*02e0*/  UMOV UR7, 0x80 ;  /* 0x0000008000077882 */ /* 0x000fe20000000000 */
[----:B------:R-:W-:Y:S01]  /*02f0*/  ELECT P0, URZ, PT ;  /* 0x00000000003f782f */ /* 0x000fe20003800000 */
[----:B-1----:R-:W-:Y:S02]  /*0300*/  ULEA UR8, UR5, UR4, 0x18 ;  /* 0x0000000405087291 */ /* 0x002fe4000f8ec03f */
[----:B------:R-:W-:-:S04]  /*0310*/  UIADD3 UR4, -UR6, 0x100000, URZ ;  /* 0x0010000006047890 */ /* 0x000fc8000fffe13f */
[----:B------:R-:W-:Y:S02]  /*0320*/  USHF.L.U32 UR5, UR4, 0xb, URZ ;  /* 0x0000000b04057899 */ /* 0x000fe4000800063f */
[----:B------:R-:W-:Y:S02]  /*0330*/  USHF.L.U32 UR4, UR4, 0x1, URZ ;  /* 0x0000000104047899 */ /* 0x000fe4000800063f */
[----:B------:R-:W-:-:S04]  /*0340*/  UIADD3 UR6, -UR7, 0x100000, URZ ;  /* 0x0010000007067890 */ /* 0x000fc8000fffe13f */
[----:B------:R-:W-:Y:S02]  /*0350*/  USHF.L.U32 UR7, UR6, 0xb, URZ ;  /* 0x0000000b06077899 */ /* 0x000fe4000800063f */
[----:B------:R-:W-:Y:S01]  /*0360*/  USHF.L.U32 UR6, UR6, 0x1, URZ ;  /* 0x0000000106067899 */ /* 0x000fe2000800063f */
[----:B------:R-:W1:Y:S03]  /*0370*/  FENCE.VIEW.ASYNC.S ;  /* 0x00000000000073c6 */ /* 0x000e660000000000 */
[----:B-1----:R4:W1:Y:S08]  /*0380*/  SYNCS.EXCH.64 URZ, [UR8+0x11800], UR4 ;  /* 0x01180004083f75b2 */ /* 0x0028700008000100 */
[----:B------:R4:W1:Y:S01]  /*0390*/  SYNCS.EXCH.64 URZ, [UR8+0x11820], UR6 ;  /* 0x01182006083f75b2 */ /* 0x0008620008000100 */
[----:B------:R4:W1:Y:S01]  /*03a0*/  SYNCS.EXCH.64 URZ, [UR8+0x11808], UR4 ;  /* 0x01180804083f75b2 */ /* 0x0008620008000100 */
[----:B------:R4:W1:Y:S01]  /*03b0*/  SYNCS.EXCH.64 URZ, [UR8+0x11828], UR6 ;  /* 0x01182806083f75b2 */ /* 0x0008620008000100 */
[----:B------:R4:W1:Y:S01]  /*03c0*/  SYNCS.EXCH.64 URZ, [UR8+0x11810], UR4 ;  /* 0x01181004083f75b2 */ /* 0x0008620008000100 */
[----:B------:R4:W1:Y:S01]  /*03d0*/  SYNCS.EXCH.64 URZ, [UR8+0x11830], UR6 ;  /* 0x01183006083f75b2 */ /* 0x0008620008000100 */
[----:B------:R4:W1:Y:S01]  /*03e0*/  SYNCS.EXCH.64 URZ, [UR8+0x11818], UR4 ;  /* 0x01181804083f75b2 */ /* 0x0008620008000100 */
[----:B------:R4:W1:Y:S02]  /*03f0*/  SYNCS.EXCH.64 URZ, [UR8+0x11838], UR6 ;  /* 0x01183806083f75b2 */ /* 0x0008640008000100 */
[----:B----4-:R-:W-:Y:S01]  /*0400*/  NOP ;  /* 0x0000000000007918 */ /* 0x010fe20000000000 */
.L_x_3:
        /* <DEDUP_REMOVED lines=26> */
.L_x_4:
[----:B------:R-:W4:Y:S01]  /*05b0*/  SHFL.IDX PT, R8, R8, RZ, 0x1f ;  /* 0x00001fff08087589 */ /* 0x000f2200000e0000 */
[----:B------:R-:W-:Y:S02]  /*05c0*/  ELECT P0, URZ, PT ;  /* 0x00000000003f782f */ /* 0x000fe40003800000 */
[----:B------:R-:W-:Y:S01]  /*05d0*/  SHF.R.S32.HI R3, RZ, 0x1f, R16 ;  /* 0x0000001fff037819 */ /* 0x000fe20000011410 */
[----:B------:R-:W-:Y:S01]  /*05e0*/  NOP ;  /* 0x0000000000007918 */ /* 0x000fe20000000000 */
[----:B------:R-:W4:Y:S01]  /*05f0*/  S2UR UR52, SR_CTAID.Y ;  /* 0x00000000003479c3 */ /* 0x000f220000002600 */
[----:B------:R-:W-:Y:S01]  /*0600*/  BSSY B0, `(.L_x_5) ;  /* 0x0000049000007945 */ /* 0x000fe20003800000 */
[----:B------:R-:W-:Y:S01]  /*0610*/  LEA.HI R3, R3, R16, RZ, 0x7 ;  /* 0x0000001003037211 */ /* 0x000fe200078f38ff */
[----:B------:R-:W-:-:S03]  /*0620*/  IMAD.MOV.U32 R7, RZ, RZ, RZ ;  /* 0x000000ffff077224 */ /* 0x000fc600078e00ff */
[----:B------:R-:W-:Y:S02]  /*0630*/  LOP3.LUT R3, R3, 0xffffff80, RZ, 0xc0, !PT ;  /* 0xffffff8003037812 */ /* 0x000fe400078ec0ff */
[----:B------:R-:W4:Y:S03]  /*0640*/  S2UR UR53, SR_CTAID.Z ;  /* 0x00000000003579c3 */ /* 0x000f260000002700 */
[----:B------:R-:W-:-:S05]  /*0650*/  IMAD.IADD R0, R16, 0x1, -R3 ;  /* 0x0000000110007824 */ /* 0x000fca00078e0a03 */
[----:B-123--:R-:W-:Y:S01]  /*0660*/  BAR.SYNC.DEFER_BLOCKING 0x0 ;  /* 0x0000000000007b1d */ /* 0x00efe20000010000 */
[----:B----4-:R-:W-:-:S13]  /*0670*/  ISETP.EQ.AND P1, PT, R8, RZ, P0 ;  /* 0x000000ff0800720c */ /* 0x010fda0000722270 */
[----:B------:R-:W-:Y:S05]  /*0680*/  @!P1 BRA `(.L_x_6) ;  /* 0x0000000400009947 */ /* 0x000fea0003800000 */
[----:B------:R-:W1:Y:S01]  /*0690*/  S2R R3, SR_CgaCtaId ;  /* 0x0000000000037919 */ /* 0x000e620000008800 */
[----:B------:R-:W-:Y:S02]  /*06a0*/  MOV R2, 0x400 ;  /* 0x0000040000027802 */ /* 0x000fe40000000f00 */
[----:B------:R-:W-:Y:S02]  /*06b0*/  MOV R4, 0x1 ;  /* 0x0000000100047802 */ /* 0x000fe40000000f00 */
[----:B------:R-:W-:Y:S02]  /*06c0*/  ISETP.NE.AND P3, PT, R0, RZ, PT ;  /* 0x000000ff0000720c */ /* 0x000fe40003f65270 */
[----:B-1----:R-:W-:Y:S02]  /*06d0*/  LEA R3, R3, R2, 0x18 ;  /* 0x0000000203037211 */ /* 0x002fe400078ec0ff */
[----:B------:R-:W-:-:S04]  /*06e0*/  SHF.L.U32 R2, R4, 0x1f, RZ ;  /* 0x0000001f04027819 */ /* 0x000fc800000006ff */
[----:B------:R-:W1:Y:S02]  /*06f0*/  SYNCS.PHASECHK.TRANS64.TRYWAIT P2, [R3+URZ+0x11848], R2 ;  /* 0x01184802030075a7 */ /* 0x000e64000804017f */
[----:B-1----:R-:W-:Y:S05]  /*0700*/  @!P2 BRA `(.L_x_7) ;  /* 0x000000b8001ca947 */ /* 0x002fea0003800000 */
.L_x_82:
[----:B------:R-:W-:Y:S05]  /*0710*/  @P3 BRA `(.L_x_8) ;  /* 0x0000000000143947 */ /* 0x000fea0003800000 */
[----:B------:R-:W-:Y:S01]  /*0720*/  LOP3.LUT P2, RZ, R16, 0x1f, RZ, 0xc0, !PT ;  /* 0x0000001f10ff7812 */ /* 0x000fe2000784c0ff */
[----:B-1----:R-:W-:-:S04]  /*0730*/  IMAD.MOV.U32 R2, RZ, RZ, 0x3800 ;  /* 0x00003800ff027424 */ /* 0x002fc800078e00ff */
[----:B------:R2:W-:Y:S08]  /*0740*/  SYNCS.ARRIVE.TRANS64 RZ, [R3+URZ+0x11840], R2 ;  /* 0x0118400203ff79a7 */ /* 0x0005f0000800003f */
[----:B------:R-:W-:Y:S05]  /*0750*/  @!P2 BRA `(.L_x_8) ;  /* 0x000000000004a947 */ /* 0x000fea0003800000 */
[----:B------:R-:W-:Y:S01]  /*0760*/  BPT.TRAP 0x1 ;  /* 0x000000040000795c */ /* 0x000fe20000300000 */
.L_x_8:
[----:B------:R-:W3:Y:S01]  /*0770*/  S2UR UR11, SR_CTAID.X ;  /* 0x00000000000b79c3 */ /* 0x000ee20000002500 */
[----:B------:R-:W-:Y:S01]  /*0780*/  R2UR UR8, R3 ;  /* 0x00000000030872ca */ /* 0x000fe200000e0000 */
[----:B------:R-:W-:Y:S01]  /*0790*/  ULDC.64 UR4, c[0x0][0x198] ;  /* 0x0000660000047ab9 */ /* 0x000fe20000000a00 */
[----:B------:R-:W-:Y:S01]  /*07a0*/  UMOV UR6, 0x0 ;  /* 0x0000000000067882 */ /* 0x000fe20000000000 */
[----:B------:R-:W-:Y:S01]  /*07b0*/  UIADD3 UR4, UP0, UR4, 0xf0, URZ ;  /* 0x000000f004047890 */ /* 0x000fe2000ff1e03f */
[----:B------:R-:W-:Y:S01]  /*07c0*/  UMOV UR7, 0x10000000 ;  /* 0x1000000000077882 */ /* 0x000fe20000000000 */
[----:B------:R-:W-:Y:S02]  /*07d0*/  UMOV UR10, URZ ;  /* 0x0000003f000a7c82 */ /* 0x000fe40008000000 */
[----:B------:R-:W-:Y:S01]  /*07e0*/  UIADD3.X UR5, URZ, UR5, URZ, UP0, !UPT ;  /* 0x000000053f057290 */ /* 0x000fe200087fe43f */
[----:B------:R-:W-:Y:S01]  /*07f0*/  UMOV UR12, UR52 ;  /* 0x00000034000c7c82 */ /* 0x000fe20008000000 */
[----:B------:R-:W-:Y:S01]  /*0800*/  UMOV UR13, UR53 ;  /* 0x00000035000d7c82 */ /* 0x000fe20008000000 */
[----:B------:R-:W-:Y:S01]  /*0810*/  UMOV UR50, 0x10 ;  /* 0x0000001000327882 */ /* 0x000fe20000000000 */
[----:B------:R-:W-:-:S02]  /*0820*/  UMOV UR42, 0x20 ;  /* 0x00000020002a7882 */ /* 0x000fc40000000000 */
[----:B------:R-:W-:Y:S02]  /*0830*/  UIADD3 UR9, UR8, 0x11840, URZ ;  /* 0x0001184008097890 */ /* 0x000fe4000fffe03f */
[----:B------:R-:W-:Y:S02]  /*0840*/  UIADD3 UR48, UR8, 0x800, URZ ;  /* 0x0000080008307890 */ /* 0x000fe4000fffe03f */
[----:B------:R-:W-:Y:S02]  /*0850*/  UIADD3 UR40, UR8, 0x1000, URZ ;  /* 0x0000100008287890 */ /* 0x000fe4000fffe03f */
[----:B------:R-:W-:Y:S02]  /*0860*/  UIADD3 UR32, UR8, 0x1800, URZ ;  /* 0x0000180008207890 */ /* 0x000fe4000fffe03f */
[----:B------:R-:W-:Y:S02]  /*0870*/  UIADD3 UR24, UR8, 0x2000, URZ ;  /* 0x0000200008187890 */ /* 0x000fe4000fffe03f */
[----:B---3--:R-:W-:-:S02]  /*0880*/  USHF.L.U32 UR11, UR11, 0x6, URZ ;  /* 0x000000060b0b7899 */ /* 0x008fc4000800063f */
[----:B------:R-:W-:Y:S01]  /*0890*/  UIADD3 UR16, UR8, 0x2800, URZ ;  /* 0x0000280008107890 */ /* 0x000fe2000fffe03f */
[----:B------:R-:W-:Y:S01]  /*08a0*/  UMOV UR49, UR9 ;  /* 0x0000000900317c82 */ /* 0x000fe20008000000 */
[----:B------:R-:W-:Y:S01]  /*08b0*/  UMOV UR44, UR52 ;  /* 0x00000034002c7c82 */ /* 0x000fe20008000000 */
[----:B------:R-:W-:Y:S02]  /*08c0*/  UMOV UR45, UR53 ;  /* 0x00000035002d7c82 */ /* 0x000fe40008000000 */
[----:B------:R-:W-:Y:S01]  /*08d0*/  UMOV UR51, UR11 ;  /* 0x0000000b00337c82 */ /* 0x000fe20008000000 */
[----:B------:R-:W-:Y:S01]  /*08e0*/  UMOV UR41, UR9 ;  /* 0x0000000900297c82 */ /* 0x000fe20008000000 */
[----:B------:R3:W-:Y:S01]  /*08f0*/  UTMALDG.4D [UR8], [UR4], desc[UR6] ;  /* 0x00000608040075b4 */ /* 0x0007e20008019000 */
[----:B------:R-:W-:Y:S01]  /*0900*/  UMOV UR43, UR11 ;  /* 0x0000000b002b7c82 */ /* 0x000fe20008000000 */
[----:B------:R-:W-:Y:S01]  /*0910*/  UMOV UR34, 0x30 ;  /* 0x0000003000227882 */ /* 0x000fe20000000000 */
[----:B------:R-:W-:Y:S01]  /*0920*/  UMOV UR36, UR52 ;  /* 0x0000003400247c82 */ /* 0x000fe20008000000 */
[----:B------:R-:W-:Y:S01]  /*0930*/  UMOV UR37, UR53 ;  /* 0x0000003500257c82 */ /* 0x000fe20008000000 */
[----:B------:R-:W-:Y:S01]  /*0940*/  UMOV UR33, UR9 ;  /* 0x0000000900217c82 */ /* 0x000fe20008000000 */
[----:B------:R-:W-:Y:S01]  /*0950*/  UMOV UR35, UR11 ;  /* 0x0000000b00237c82 */ /* 0x000fe20008000000 */
[----:B------:R-:W-:Y:S01]  /*0960*/  UMOV UR26, 0x40 ;  /* 0x00000040001a7882 */ /* 0x000fe20000000000 */
[----:B------:R4:W-:Y:S01]  /*0970*/  UTMALDG.4D [UR48], [UR4], desc[UR6] ;  /* 0x00000630040075b4 */ /* 0x0009e20008019000 */
[----:B------:R-:W-:Y:S01]  /*0980*/  UMOV UR28, UR52 ;  /* 0x00000034001c7c82 */ /* 0x000fe20008000000 */
[----:B------:R-:W-:Y:S01]  /*0990*/  UMOV UR29, UR53 ;  /* 0x00000035001d7c82 */ /* 0x000fe20008000000 */
[----:B------:R-:W-:Y:S01]  /*09a0*/  UMOV UR25, UR9 ;  /* 0x0000000900197c82 */ /* 0x000fe20008000000 */
[----:B------:R-:W-:Y:S01]  /*09b0*/  UMOV UR27, UR11 ;  /* 0x0000000b001b7c82 */ /* 0x000fe20008000000 */
[----:B------:R-:W-:Y:S01]  /*09c0*/  UMOV UR18, 0x50 ;  /* 0x0000005000127882 */ /* 0x000fe20000000000 */
[----:B------:R-:W-:Y:S01]  /*09d0*/  UMOV UR20, UR52 ;  /* 0x0000003400147c82 */ /* 0x000fe20008000000 */
[----:B------:R-:W-:Y:S01]  /*09e0*/  UMOV UR21, UR53 ;  /* 0x0000003500157c82 */ /* 0x000fe20008000000 */
[----:B------:R4:W-:Y:S01]  /*09f0*/  UTMALDG.4D [UR40], [UR4], desc[UR6] ;  /* 0x00000628040075b4 */ /* 0x0009e20008019000 */
[----:B------:R-:W-:Y:S01]  /*0a00*/  UMOV UR17, UR9 ;  /* 0x0000000900117c82 */ /* 0x000fe20008000000 */
[----:B------:R-:W-:Y:S01]  /*0a10*/  UMOV UR19, UR11 ;  /* 0x0000000b00137c82 */ /* 0x000fe20008000000 */
[----:B------:R4:W-:Y:S01]  /*0a20*/  UTMALDG.4D [UR32], [UR4], desc[UR6] ;  /* 0x00000620040075b4 */ /* 0x0009e20008019000 */
[----:B---3--:R-:W-:Y:S01]  /*0a30*/  UIADD3 UR8, UR8, 0x3000, URZ ;  /* 0x0000300008087890 */ /* 0x008fe2000fffe03f */
[----:B------:R-:W-:Y:S01]  /*0a40*/  UMOV UR10, 0x60 ;  /* 0x00000060000a7882 */ /* 0x000fe20000000000 */
[----:B------:R4:W-:Y:S01]  /*0a50*/  UTMALDG.4D [UR24], [UR4], desc[UR6] ;  /* 0x00000618040075b4 */ /* 0x0009e20008019000 */
[----:B------:R4:W-:Y:S06]  /*0a60*/  UTMALDG.4D [UR16], [UR4], desc[UR6] ;  /* 0x00000610040075b4 */ /* 0x0009ec0008019000 */
[----:B------:R4:W-:Y:S02]  /*0a70*/  UTMALDG.4D [UR8], [UR4], desc[UR6] ;  /* 0x00000608040075b4 */ /* 0x0009e40008019000 */
[----:B----4-:R-:W-:Y:S01]  /*0a80*/  NOP ;  /* 0x0000000000007918 */ /* 0x010fe20000000000 */
.L_x_6:
[----:B------:R-:W-:Y:S05]  /*0a90*/  BSYNC B0 ;  /* 0x0000000000007941 */ /* 0x000fea0003800000 */
.L_x_5:
[----:B------:R-:W3:Y:S01]  /*0aa0*/  LDC R18, c[0x0][0x28c] ;  /* 0x0000a300ff127b82 */ /* 0x000ee20000000800 */
[----:B------:R-:W-:Y:S01]  /*0ab0*/  BSSY B0, `(.L_x_9) ;  /* 0x000011b000007945 */ /* 0x000fe20003800000 */
[----:B------:R-:W-:Y:S01]  /*0ac0*/  MOV R5, 0x1 ;  /* 0x0000000100057802 */ /* 0x000fe20000000f00 */
[----:B------:R-:W-:Y:S02]  /*0ad0*/  IMAD.MOV.U32 R4, RZ, RZ, 0x1 ;  /* 0x00000001ff047424 */ /* 0x000fe400078e00ff */
[----:B---3--:R-:W-:-:S05]  /*0ae0*/  VIADD R118, R18, 0x3f ;  /* 0x0000003f12767836 */ /* 0x008fca0000000000 */
[----:B-12---:R-:W-:-:S04]  /*0af0*/  SHF.R.S32.HI R3, RZ, 0x1f, R118 ;  /* 0x0000001fff037819 */ /* 0x006fc80000011476 */
[----:B------:R-:W-:Y:S01]  /*0b00*/  LEA.HI R118, R3, R118, RZ, 0x6 ;  /* 0x0000007603767211 */ /* 0x000fe200078f30ff */
[----:B------:R-:W-:-:S03]  /*0b10*/  IMAD.MOV.U32 R3, RZ, RZ, RZ ;  /* 0x000000ffff037224 */ /* 0x000fc600078e00ff */
[----:B------:R-:W-:-:S04]  /*0b20*/  SHF.R.S32.HI R6, RZ, 0x6, R118 ;  /* 0x00000006ff067819 */ /* 0x000fc80000011476 */
[----:B------:R-:W-:Y:S01]  /*0b30*/  SHF.L.U32 R6, R6, 0x1, RZ ;  /* 0x0000000106067819 */ /* 0x000fe200000006ff */
[----:B------:R-:W-:Y:S06]  /*0b40*/  @!P1 BRA `(.L_x_10) ;  /* 0x0000001000449947 */ /* 0x000fec0003800000 */
[----:B------:R-:W-:Y:S01]  /*0b50*/  ISETP.GE.AND P1, PT, R18, 0x1, PT ;  /* 0x000000011200780c */ /* 0x000fe20003f26270 */
[----:B------:R-:W-:Y:S01]  /*0b60*/  IMAD.MOV.U32 R7, RZ, RZ, RZ ;  /* 0x000000ffff077224 */ /* 0x000fe200078e00ff */
[----:B------:R-:W-:Y:S01]  /*0b70*/  LOP3.LUT R11, R16, 0x1f, RZ, 0xc0, !PT ;  /* 0x0000001f100b7812 */ /* 0x000fe200078ec0ff */
[----:B------:R-:W-:-:S10]  /*0b80*/  IMAD.MOV.U32 R3, RZ, RZ, RZ ;  /* 0x000000ffff037224 */ /* 0x000fd400078e00ff */
        /* <DEDUP_REMOVED lines=9> */
.L_x_83:
[----:B-1----:R-:W-:Y:S01]  /*0c20*/  IMAD.MOV.U32 R3, RZ, RZ, 0x1 ;  /* 0x00000001ff037424 */ /* 0x002fe200078e00ff */
[----:B------:R-:W-:Y:S06]  /*0c30*/  @P2 BRA `(.L_x_13) ;  /* 0x0000000000142947 */ /* 0x000fec0003800000 */
[----:B------:R-:W-:Y:S01]  /*0c40*/  ISETP.NE.AND P1, PT, R11, RZ, PT ;  /* 0x000000ff0b00720c */ /* 0x000fe20003f25270 */
[----:B------:R-:W-:-:S04]  /*0c50*/  IMAD.MOV.U32 R7, RZ, RZ, 0x3800 ;  /* 0x00003800ff077424 */ /* 0x000fc800078e00ff */
[----:B------:R1:W-:Y:S08]  /*0c60*/  SYNCS.ARRIVE.TRANS64 RZ, [R2+URZ+0x11800], R7 ;  /* 0x0118000702ff79a7 */ /* 0x0003f0000800003f */
[----:B------:R-:W-:Y:S05]  /*0c70*/  @!P1 BRA `(.L_x_13) ;  /* 0x0000000000049947 */ /* 0x000fea0003800000 */
[----:B------:R-:W-:Y:S01]  /*0c80*/  BPT.TRAP 0x1 ;  /* 0x000000040000795c */ /* 0x000fe20000300000 */
.L_x_13:
[----:B------:R-:W-:Y:S01]  /*0c90*/  R2UR UR14, R2 ;  /* 0x00000000020e72ca */ /* 0x000fe200000e0000 */
[----:B-1----:R-:W1:Y:S01]  /*0ca0*/  S2R R7, SR_CgaCtaId ;  /* 0x0000000000077919 */ /* 0x002e620000008800 */
[----:B------:R-:W-:Y:S01]  /*0cb0*/  ULDC.64 UR4, c[0x0][0x198] ;  /* 0x0000660000047ab9 */ /* 0x000fe20000000a00 */
[----:B------:R-:W-:Y:S01]  /*0cc0*/  UMOV UR27, URZ ;  /* 0x0000003f001b7c82 */ /* 0x000fe20008000000 */
[----:B------:R-:W-:Y:S01]  /*0cd0*/  UIADD3 UR4, UP0, UR4, 0x1f0, URZ ;  /* 0x000001f004047890 */ /* 0x000fe2000ff1e03f */
[----:B------:R-:W-:Y:S01]  /*0ce0*/  MOV R2, 0x400 ;  /* 0x0000040000027802 */ /* 0x000fe20000000f00 */
[----:B------:R-:W-:Y:S01]  /*0cf0*/  UMOV UR6, 0x0 ;  /* 0x0000000000067882 */ /* 0x000fe20000000000 */
[----:B------:R-:W-:Y:S01]  /*0d00*/  UMOV UR7, 0x10000000 ;  /* 0x1000000000077882 */ /* 0x000fe20000000000 */
[----:B------:R-:W-:Y:S01]  /*0d10*/  UIADD3.X UR5, URZ, UR5, URZ, UP0, !UPT ;  /* 0x000000053f057290 */ /* 0x000fe200087fe43f */
[----:B------:R-:W-:Y:S01]  /*0d20*/  ISETP.NE.AND P2, PT, R0, RZ, PT ;  /* 0x000000ff0000720c */ /* 0x000fe20003f45270 */
[----:B------:R-:W-:Y:S01]  /*0d30*/  UMOV UR26, URZ ;  /* 0x0000003f001a7c82 */ /* 0x000fe20008000000 */
[----:B------:R-:W-:Y:S01]  /*0d40*/  UMOV UR28, UR52 ;  /* 0x00000034001c7c82 */ /* 0x000fe20008000000 */
[----:B------:R-:W-:Y:S01]  /*0d50*/  UMOV UR29, UR53 ;  /* 0x00000035001d7c82 */ /* 0x000fe20008000000 */
[----:B------:R-:W-:-:S02]  /*0d60*/  UIADD3 UR24, UR14, 0x3800, URZ ;  /* 0x000038000e187890 */ /* 0x000fc4000fffe03f */
[----:B------:R-:W-:Y:S02]  /*0d70*/  UIADD3 UR25, UR14, 0x11800, URZ ;  /* 0x000118000e197890 */ /* 0x000fe4000fffe03f */
[----:B------:R-:W-:Y:S01]  /*0d80*/  UIADD3 UR8, UR14, 0x4000, URZ ;  /* 0x000040000e087890 */ /* 0x000fe2000fffe03f */
[----:B------:R-:W-:Y:S01]  /*0d90*/  UMOV UR10, 0x10 ;  /* 0x00000010000a7882 */ /* 0x000fe20000000000 */
[----:B------:R-:W-:Y:S01]  /*0da0*/  UMOV UR12, UR52 ;  /* 0x00000034000c7c82 */ /* 0x000fe20008000000 */
[----:B------:R-:W-:Y:S01]  /*0db0*/  UMOV UR13, UR53 ;  /* 0x00000035000d7c82 */ /* 0x000fe20008000000 */
[----:B------:R-:W-:Y:S01]  /*0dc0*/  UMOV UR11, UR27 ;  /* 0x0000001b000b7c82 */ /* 0x000fe20008000000 */
[----:B------:R-:W-:Y:S02]  /*0dd0*/  UMOV UR9, UR25 ;  /* 0x0000001900097c82 */ /* 0x000fe40008000000 */
[----:B------:R2:W-:Y:S01]  /*0de0*/  UTMALDG.4D [UR24], [UR4], desc[UR6] ;  /* 0x00000618040075b4 */ /* 0x0005e20008019000 */
[----:B------:R-:W-:Y:S01]  /*0df0*/  UIADD3 UR16, UR14, 0x4800, URZ ;  /* 0x000048000e107890 */ /* 0x000fe2000fffe03f */
[----:B------:R-:W-:Y:S01]  /*0e00*/  UMOV UR18, 0x20 ;  /* 0x0000002000127882 */ /* 0x000fe20000000000 */
[----:B------:R-:W-:Y:S01]  /*0e10*/  UMOV UR20, UR52 ;  /* 0x0000003400147c82 */ /* 0x000fe20008000000 */
[----:B------:R-:W-:Y:S01]  /*0e20*/  UMOV UR21, UR53 ;  /* 0x0000003500157c82 */ /* 0x000fe20008000000 */
[----:B------:R-:W-:Y:S01]  /*0e30*/  UMOV UR19, UR27 ;  /* 0x0000001b00137c82 */ /* 0x000fe20008000000 */
[----:B------:R-:W-:Y:S01]  /*0e40*/  UMOV UR17, UR25 ;  /* 0x0000001900117c82 */ /* 0x000fe20008000000 */
[----:B------:R3:W-:Y:S01]  /*0e50*/  UTMALDG.4D [UR8], [UR4], desc[UR6] ;  /* 0x00000608040075b4 */ /* 0x0007e20008019000 */
[----:B-1----:R-:W-:-:S02]  /*0e60*/  LEA R4, R7, R2, 0x18 ;  /* 0x0000000207047211 */ /* 0x002fc400078ec0ff */
[----:B------:R-:W-:-:S03]  /*0e70*/  MOV R7, 0x1 ;  /* 0x0000000100077802 */ /* 0x000fc60000000f00 */
[----:B------:R-:W-:Y:S01]  /*0e80*/  IMAD R2, R3, 0x8, R4 ;  /* 0x0000000803027824 */ /* 0x000fe200078e0204 */
[----:B------:R-:W-:Y:S01]  /*0e90*/  SHF.L.U32 R7, R7, 0x1f, RZ ;  /* 0x0000001f07077819 */ /* 0x000fe200000006ff */
[----:B------:R1:W-:Y:S01]  /*0ea0*/  UTMALDG.4D [UR16], [UR4], desc[UR6] ;  /* 0x00000610040075b4 */ /* 0x0003e20008019000 */
[----:B--2---:R-:W-:Y:S01]  /*0eb0*/  UIADD3 UR24, UR14, 0x5800, URZ ;  /* 0x000058000e187890 */ /* 0x004fe2000fffe03f */
[----:B------:R-:W-:Y:S01]  /*0ec0*/  UMOV UR26, 0x40 ;  /* 0x00000040001a7882 */ /* 0x000fe20000000000 */
[----:B---3--:R-:W-:Y:S01]  /*0ed0*/  UIADD3 UR8, UR14, 0x5000, URZ ;  /* 0x000050000e087890 */ /* 0x008fe2000fffe03f */
[----:B------:R-:W-:Y:S01]  /*0ee0*/  UMOV UR10, 0x30 ;  /* 0x00000030000a7882 */ /* 0x000fe20000000000 */
[----:B-1----:R-:W-:-:S07]  /*0ef0*/  UIADD3 UR16, UR14, 0x6000, URZ ;  /* 0x000060000e107890 */ /* 0x002fce000fffe03f */
[----:B------:R1:W-:Y:S01]  /*0f00*/  UTMALDG.4D [UR8], [UR4], desc[UR6] ;  /* 0x00000608040075b4 */ /* 0x0003e20008019000 */
[----:B------:R-:W-:Y:S01]  /*0f10*/  UMOV UR18, 0x50 ;  /* 0x0000005000127882 */ /* 0x000fe20000000000 */
[----:B------:R2:W-:Y:S01]  /*0f20*/  UTMALDG.4D [UR24], [UR4], desc[UR6] ;  /* 0x00000618040075b4 */ /* 0x0005e20008019000 */
[----:B------:R2:W-:Y:S01]  /*0f30*/  UTMALDG.4D [UR16], [UR4], desc[UR6] ;  /* 0x00000610040075b4 */ /* 0x0005e20008019000 */
[----:B-1----:R-:W-:Y:S01]  /*0f40*/  UIADD3 UR8, UR14, 0x6800, URZ ;  /* 0x000068000e087890 */ /* 0x002fe2000fffe03f */
[----:B------:R-:W-:-:S08]  /*0f50*/  UMOV UR10, 0x60 ;  /* 0x00000060000a7882 */ /* 0x000fd00000000000 */
[----:B------:R2:W-:Y:S01]  /*0f60*/  UTMALDG.4D [UR8], [UR4], desc[UR6] ;  /* 0x00000608040075b4 */ /* 0x0005e20008019000 */
[----:B------:R-:W1:Y:S02]  /*0f70*/  SYNCS.PHASECHK.TRANS64.TRYWAIT P1, [R2+URZ+0x11820], R7 ;  /* 0x01182007020075a7 */ /* 0x000e64000802017f */
[----:B-12---:R-:W-:Y:S05]  /*0f80*/  @!P1 BRA `(.L_x_14) ;  /* 0x000000b000249947 */ /* 0x006fea0003800000 */
.L_x_84:
[----:B-1----:R-:W-:Y:S01]  /*0f90*/  IMAD.MOV.U32 R7, RZ, RZ, 0x1 ;  /* 0x00000001ff077424 */ /* 0x002fe200078e00ff */
[----:B------:R-:W-:Y:S06]  /*0fa0*/  @P2 BRA `(.L_x_15) ;  /* 0x0000000000142947 */ /* 0x000fec0003800000 */
[----:B------:R-:W-:Y:S02]  /*0fb0*/  ISETP.NE.AND P1, PT, R11, RZ, PT ;  /* 0x000000ff0b00720c */ /* 0x000fe40003f25270 */
[----:B------:R-:W-:-:S04]  /*0fc0*/  MOV R9, 0x3800 ;  /* 0x0000380000097802 */ /* 0x000fc80000000f00 */
[----:B------:R1:W-:Y:S07]  /*0fd0*/  SYNCS.ARRIVE.TRANS64 RZ, [R2+URZ+0x11800], R9 ;  /* 0x0118000902ff79a7 */ /* 0x0003ee000800003f */
[----:B------:R-:W-:Y:S05]  /*0fe0*/  @!P1 BRA `(.L_x_15) ;  /* 0x0000000000049947 */ /* 0x000fea0003800000 */
[----:B------:R-:W-:Y:S01]  /*0ff0*/  BPT.TRAP 0x1 ;  /* 0x000000040000795c */ /* 0x000fe20000300000 */
.L_x_15:
[C---:B------:R-:W-:Y:S01]  /*1000*/  IMAD R4, R3.reuse, 0x3800, R4 ;  /* 0x0000380003047824 */ /* 0x040fe200078e0204 */
[----:B------:R-:W-:Y:S01]  /*1010*/  R2UR UR41, R2 ;  /* 0x00000000022972ca */ /* 0x000fe200000e0000 */
[----:B------:R-:W-:Y:S01]  /*1020*/  ULDC.64 UR4, c[0x0][0x198] ;  /* 0x0000660000047ab9 */ /* 0x000fe20000000a00 */
[----:B------:R-:W-:Y:S01]  /*1030*/  UMOV UR43, URZ ;  /* 0x0000003f002b7c82 */ /* 0x000fe20008000000 */
[----:B------:R-:W-:Y:S01]  /*1040*/  UIADD3 UR4, UP0, UR4, 0x2f0, URZ ;  /* 0x000002f004047890 */ /* 0x000fe2000ff1e03f */
[----:B------:R-:W-:Y:S01]  /*1050*/  R2UR UR14, R4 ;  /* 0x00000000040e72ca */ /* 0x000fe200000e0000 */
[----:B------:R-:W-:Y:S01]  /*1060*/  UMOV UR6, 0x0 ;  /* 0x0000000000067882 */ /* 0x000fe20000000000 */
[----:B------:R-:W-:Y:S01]  /*1070*/  UMOV UR7, 0x10000000 ;  /* 0x1000000000077882 */ /* 0x000fe20000000000 */
[----:B------:R-:W-:Y:S01]  /*1080*/  UIADD3.X UR5, URZ, UR5, URZ, UP0, !UPT ;  /* 0x000000053f057290 */ /* 0x000fe200087fe43f */
[----:B------:R-:W-:Y:S01]  /*1090*/  VIADD R3, R3, 0x1 ;  /* 0x0000000103037836 */ /* 0x000fe20000000000 */
[----:B------:R-:W-:Y:S01]  /*10a0*/  UMOV UR42, URZ ;  /* 0x0000003f002a7c82 */ /* 0x000fe20008000000 */
[----:B------:R-:W-:Y:S01]  /*10b0*/  UMOV UR44, UR52 ;  /* 0x00000034002c7c82 */ /* 0x000fe20008000000 */
[----:B------:R-:W-:Y:S01]  /*10c0*/  UMOV UR45, UR53 ;  /* 0x00000035002d7c82 */ /* 0x000fe20008000000 */
[----:B------:R-:W-:Y:S01]  /*10d0*/  UMOV UR34, 0x10 ;  /* 0x0000001000227882 */ /* 0x000fe20000000000 */
[----:B------:R-:W-:Y:S01]  /*10e0*/  UIADD3 UR41, UR41, 0x11800, URZ ;  /* 0x0001180029297890 */ /* 0x000fe2000fffe03f */
[----:B------:R-:W-:Y:S01]  /*10f0*/  UMOV UR36, UR52 ;  /* 0x0000003400247c82 */ /* 0x000fe20008000000 */
[----:B------:R-:W-:-:S02]  /*1100*/  UMOV UR37, UR53 ;  /* 0x0000003500257c82 */ /* 0x000fc40008000000 */
[----:B------:R-:W-:Y:S02]  /*1110*/  UIADD3 UR40, UR14, 0x3800, URZ ;  /* 0x000038000e287890 */ /* 0x000fe4000fffe03f */
[----:B------:R-:W-:Y:S02]  /*1120*/  UIADD3 UR32, UR14, 0x4000, URZ ;  /* 0x000040000e207890 */ /* 0x000fe4000fffe03f */
[----:B------:R-:W-:Y:S01]  /*1130*/  UIADD3 UR8, UR14, 0x4800, URZ ;  /* 0x000048000e087890 */ /* 0x000fe2000fffe03f */
[----:B------:R-:W-:Y:S01]  /*1140*/  UMOV UR35, UR43 ;  /* 0x0000002b00237c82 */ /* 0x000fe20008000000 */
[----:B------:R-:W-:Y:S01]  /*1150*/  UMOV UR33, UR41 ;  /* 0x0000002900217c82 */ /* 0x000fe20008000000 */
[----:B------:R-:W-:Y:S01]  /*1160*/  UMOV UR10, 0x20 ;  /* 0x00000020000a7882 */ /* 0x000fe20000000000 */
[----:B------:R-:W-:Y:S01]  /*1170*/  UMOV UR12, UR52 ;  /* 0x00000034000c7c82 */ /* 0x000fe20008000000 */
[----:B------:R-:W-:Y:S01]  /*1180*/  UMOV UR13, UR53 ;  /* 0x00000035000d7c82 */ /* 0x000fe20008000000 */
[----:B------:R-:W-:Y:S01]  /*1190*/  UMOV UR11, UR43 ;  /* 0x0000002b000b7c82 */ /* 0x000fe20008000000 */
[----:B------:R-:W-:Y:S01]  /*11a0*/  UMOV UR9, UR41 ;  /* 0x0000002900097c82 */ /* 0x000fe20008000000 */
[----:B------:R-:W-:Y:S01]  /*11b0*/  UTMALDG.4D [UR40], [UR4], desc[UR6] ;  /* 0x00000628040075b4 */ /* 0x000fe20008019000 */
[----:B------:R-:W-:-:S02]  /*11c0*/  UIADD3 UR24, UR14, 0x5000, URZ ;  /* 0x000050000e187890 */ /* 0x000fc4000fffe03f */
[----:B------:R-:W-:Y:S02]  /*11d0*/  UIADD3 UR48, UR14, 0x5800, URZ ;  /* 0x000058000e307890 */ /* 0x000fe4000fffe03f */
[----:B------:R-:W-:Y:S01]  /*11e0*/  UIADD3 UR16, UR14, 0x6000, URZ ;  /* 0x000060000e107890 */ /* 0x000fe2000fffe03f */
[----:B------:R-:W-:Y:S01]  /*11f0*/  UMOV UR26, 0x30 ;  /* 0x00000030001a7882 */ /* 0x000fe20000000000 */
[----:B------:R-:W-:Y:S01]  /*1200*/  UTMALDG.4D [UR32], [UR4], desc[UR6] ;  /* 0x00000620040075b4 */ /* 0x000fe20008019000 */
        /* <DEDUP_REMOVED lines=8> */
[----:B------:R-:W-:Y:S01]  /*1290*/  UMOV UR18, 0x50 ;  /* 0x0000005000127882 */ /* 0x000fe20000000000 */
[----:B------:R-:W-:Y:S01]  /*12a0*/  UMOV UR20, UR52 ;  /* 0x0000003400147c82 */ /* 0x000fe20008000000 */
[----:B------:R-:W-:Y:S01]  /*12b0*/  UMOV UR21, UR53 ;  /* 0x0000003500157c82 */ /* 0x000fe20008000000 */
[----:B------:R-:W-:Y:S01]  /*12c0*/  UMOV UR19, UR43 ;  /* 0x0000002b00137c82 */ /* 0x000fe20008000000 */
[----:B------:R-:W-:Y:S01]  /*12d0*/  UMOV UR17, UR41 ;  /* 0x0000002900117c82 */ /* 0x000fe20008000000 */
[----:B------:R3:W-:Y:S01]  /*12e0*/  UTMALDG.4D [UR24], [UR4], desc[UR6] ;  /* 0x00000618040075b4 */ /* 0x0007e20008019000 */
[----:B------:R3:W-:Y:S01]  /*12f0*/  UTMALDG.4D [UR48], [UR4], desc[UR6] ;  /* 0x00000630040075b4 */ /* 0x0007e20008019000 */
[----:B------:R3:W-:Y:S01]  /*1300*/  UTMALDG.4D [UR16], [UR4], desc[UR6] ;  /* 0x00000610040075b4 */ /* 0x0007e20008019000 */
[----:B--2---:R-:W-:Y:S01]  /*1310*/  UIADD3 UR8, UR14, 0x6800, URZ ;  /* 0x000068000e087890 */ /* 0x004fe2000fffe03f */
[----:B------:R-:W-:-:S08]  /*1320*/  UMOV UR10, 0x60 ;  /* 0x00000060000a7882 */ /* 0x000fd00000000000 */
[----:B------:R3:W-:Y:S02]  /*1330*/  UTMALDG.4D [UR8], [UR4], desc[UR6] ;  /* 0x00000608040075b4 */ /* 0x0007e40008019000 */
[----:B---3--:R-:W-:Y:S01]  /*1340*/  NOP ;  /* 0x0000000000007918 */ /* 0x008fe20000000000 */
.L_x_11:
[----:B------:R-:W-:Y:S01]  /*1350*/  ISETP.GE.AND P1, PT, R18, 0x41, PT ;  /* 0x000000411200780c */ /* 0x000fe20003f26270 */
[----:B------:R-:W-:-:S12]  /*1360*/  IMAD.MOV.U32 R4, RZ, RZ, 0x1 ;  /* 0x00000001ff047424 */ /* 0x000fd800078e00ff */
[----:B------:R-:W-:Y:S05]  /*1370*/  @!P1 BRA `(.L_x_16) ;  /* 0x0000000800349947 */ /* 0x000fea0003800000 */
[----:B-1----:R-:W1:Y:S01]  /*1380*/  S2R R9, SR_CgaCtaId ;  /* 0x0000000000097919 */ /* 0x002e620000008800 */
[----:B------:R-:W-:Y:S02]  /*1390*/  MOV R2, 0x400 ;  /* 0x0000040000027802 */ /* 0x000fe40000000f00 */
[----:B------:R-:W-:Y:S02]  /*13a0*/  MOV R4, 0x1 ;  /* 0x0000000100047802 */ /* 0x000fe40000000f00 */
[----:B------:R-:W-:Y:S02]  /*13b0*/  ISETP.NE.AND P2, PT, R0, RZ, PT ;  /* 0x000000ff0000720c */ /* 0x000fe40003f45270 */
[----:B-1----:R-:W-:Y:S02]  /*13c0*/  LEA R2, R9, R2, 0x18 ;  /* 0x0000000209027211 */ /* 0x002fe400078ec0ff */
[----:B------:R-:W-:-:S03]  /*13d0*/  SHF.L.U32 R9, R4, 0x1f, RZ ;  /* 0x0000001f04097819 */ /* 0x000fc600000006ff */
[----:B------:R-:W-:-:S04]  /*13e0*/  IMAD R4, R3, 0x8, R2 ;  /* 0x0000000803047824 */ /* 0x000fc800078e0202 */
[----:B------:R-:W1:Y:S02]  /*13f0*/  SYNCS.PHASECHK.TRANS64.TRYWAIT P1, [R4+URZ+0x11820], R9 ;  /* 0x01182009040075a7 */ /* 0x000e64000802017f */
[----:B-1----:R-:W-:Y:S05]  /*1400*/  @!P1 BRA `(.L_x_17) ;  /* 0x000000ac00189947 */ /* 0x002fea0003800000 */
.L_x_85:
[----:B------:R-:W-:Y:S05]  /*1410*/  @P2 BRA `(.L_x_18) ;  /* 0x0000000000142947 */ /* 0x000fea0003800000 */
[----:B------:R-:W-:Y:S01]  /*1420*/  ISETP.NE.AND P1, PT, R11, RZ, PT ;  /* 0x000000ff0b00720c */ /* 0x000fe20003f25270 */
[----:B-1----:R-:W-:-:S04]  /*1430*/  IMAD.MOV.U32 R9, RZ, RZ, 0x3800 ;  /* 0x00003800ff097424 */ /* 0x002fc800078e00ff */
[----:B------:R2:W-:Y:S08]  /*1440*/  SYNCS.ARRIVE.TRANS64 RZ, [R4+URZ+0x11800], R9 ;  /* 0x0118000904ff79a7 */ /* 0x0005f0000800003f */
[----:B------:R-:W-:Y:S05]  /*1450*/  @!P1 BRA `(.L_x_18) ;  /* 0x0000000000049947 */ /* 0x000fea0003800000 */
[----:B------:R-:W-:Y:S01]  /*1460*/  BPT.TRAP 0x1 ;  /* 0x000000040000795c */ /* 0x000fe20000300000 */
.L_x_18:
[----:B------:R-:W-:Y:S01]  /*1470*/  IMAD R2, R3, 0x3800, R2 ;  /* 0x0000380003027824 */ /* 0x000fe200078e0202 */
[----:B-12---:R-:W1:Y:S01]  /*1480*/  S2R R9, SR_CgaCtaId ;  /* 0x0000000000097919 */ /* 0x006e620000008800 */
[----:B------:R-:W-:Y:S01]  /*1490*/  R2UR UR33, R4 ;  /* 0x00000000042172ca */ /* 0x000fe200000e0000 */
[----:B------:R-:W-:Y:S01]  /*14a0*/  ULDC.64 UR4, c[0x0][0x198] ;  /* 0x0000660000047ab9 */ /* 0x000fe20000000a00 */
[----:B------:R-:W-:Y:S01]  /*14b0*/  R2UR UR35, R7 ;  /* 0x00000000072372ca */ /* 0x000fe200000e0000 */
[----:B------:R-:W-:Y:S01]  /*14c0*/  UIADD3 UR4, UP0, UR4, 0x1f0, URZ ;  /* 0x000001f004047890 */ /* 0x000fe2000ff1e03f */
[----:B------:R-:W-:Y:S01]  /*14d0*/  R2UR UR14, R2 ;  /* 0x00000000020e72ca */ /* 0x000fe200000e0000 */
[----:B------:R-:W-:Y:S01]  /*14e0*/  UMOV UR6, 0x0 ;  /* 0x0000000000067882 */ /* 0x000fe20000000000 */
[----:B------:R-:W-:Y:S01]  /*14f0*/  UMOV UR7, 0x10000000 ;  /* 0x1000000000077882 */ /* 0x000fe20000000000 */
[----:B------:R-:W-:Y:S01]  /*1500*/  UIADD3.X UR5, URZ, UR5, URZ, UP0, !UPT ;  /* 0x000000053f057290 */ /* 0x000fe200087fe43f */
[----:B------:R-:W-:Y:S01]  /*1510*/  IADD3 R3, R3, 0x1, RZ ;  /* 0x0000000103037810 */ /* 0x000fe20007ffe0ff */
[----:B------:R-:W-:Y:S01]  /*1520*/  UMOV UR34, URZ ;  /* 0x0000003f00227c82 */ /* 0x000fe20008000000 */
[----:B------:R-:W-:Y:S01]  /*1530*/  UMOV UR36, UR52 ;  /* 0x0000003400247c82 */ /* 0x000fe20008000000 */
[----:B------:R-:W-:Y:S01]  /*1540*/  UMOV UR37, UR53 ;  /* 0x0000003500257c82 */ /* 0x000fe20008000000 */
[----:B------:R-:W-:Y:S01]  /*1550*/  UMOV UR50, 0x10 ;  /* 0x0000001000327882 */ /* 0x000fe20000000000 */
[----:B------:R-:W-:Y:S01]  /*1560*/  UIADD3 UR33, UR33, 0x11800, URZ ;  /* 0x0001180021217890 */ /* 0x000fe2000fffe03f */
[----:B------:R-:W-:Y:S01]  /*1570*/  MOV R2, 0x400 ;  /* 0x0000040000027802 */ /* 0x000fe20000000f00 */
[----:B------:R-:W-:Y:S01]  /*1580*/  USHF.L.U32 UR35, UR35, 0x6, URZ ;  /* 0x0000000623237899 */ /* 0x000fe2000800063f */
[C---:B------:R-:W-:Y:S01]  /*1590*/  ISETP.NE.AND P2, PT, R3.reuse, 0x4, PT ;  /* 0x000000040300780c */ /* 0x040fe20003f45270 */
[----:B------:R-:W-:Y:S01]  /*15a0*/  UIADD3 UR32, UR14, 0x3800, URZ ;  /* 0x000038000e207890 */ /* 0x000fe2000fffe03f */
[C---:B------:R-:W-:Y:S01]  /*15b0*/  ISETP.NE.AND P1, PT, R3.reuse, 0x4, PT ;  /* 0x000000040300780c */ /* 0x040fe20003f25270 */
[----:B------:R-:W-:Y:S01]  /*15c0*/  UIADD3 UR48, UR14, 0x4000, URZ ;  /* 0x000040000e307890 */ /* 0x000fe2000fffe03f */
[----:B------:R-:W-:Y:S01]  /*15d0*/  SEL R3, R3, RZ, P2 ;  /* 0x000000ff03037207 */ /* 0x000fe20001000000 */
[----:B------:R-:W-:Y:S01]  /*15e0*/  UIADD3 UR24, UR14, 0x4800, URZ ;  /* 0x000048000e187890 */ /* 0x000fe2000fffe03f */
[----:B------:R-:W-:Y:S01]  /*15f0*/  SEL R4, RZ, 0x1, !P1 ;  /* 0x00000001ff047807 */ /* 0x000fe20004800000 */
[----:B------:R-:W-:Y:S01]  /*1600*/  UIADD3 UR16, UR14, 0x5000, URZ ;  /* 0x000050000e107890 */ /* 0x000fe2000fffe03f */
[----:B------:R-:W-:Y:S01]  /*1610*/  ISETP.NE.AND P2, PT, R0, RZ, PT ;  /* 0x000000ff0000720c */ /* 0x000fe20003f45270 */
[----:B------:R-:W-:Y:S01]  /*1620*/  UIADD3 UR8, UR14, 0x5800, URZ ;  /* 0x000058000e087890 */ /* 0x000fe2000fffe03f */
[----:B------:R-:W-:Y:S01]  /*1630*/  UTMALDG.4D [UR32], [UR4], desc[UR6] ;  /* 0x00000620040075b4 */ /* 0x000fe20008019000 */
[----:B------:R-:W-:Y:S01]  /*1640*/  UMOV UR49, UR33 ;  /* 0x0000002100317c82 */ /* 0x000fe20008000000 */
[----:B------:R-:W-:Y:S01]  /*1650*/  UMOV UR51, UR35 ;  /* 0x0000002300337c82 */ /* 0x000fe20008000000 */
[----:B------:R-:W-:Y:S01]  /*1660*/  UMOV UR26, 0x20 ;  /* 0x00000020001a7882 */ /* 0x000fe20000000000 */
[----:B------:R-:W-:Y:S01]  /*1670*/  UMOV UR28, UR52 ;  /* 0x00000034001c7c82 */ /* 0x000fe20008000000 */
[----:B------:R-:W-:Y:S01]  /*1680*/  UMOV UR29, UR53 ;  /* 0x00000035001d7c82 */ /* 0x000fe20008000000 */
        /* <DEDUP_REMOVED lines=8> */
[----:B------:R-:W-:Y:S01]  /*1710*/  UMOV UR10, 0x40 ;  /* 0x00000040000a7882 */ /* 0x000fe20000000000 */
[----:B------:R-:W-:Y:S01]  /*1720*/  UMOV UR12, UR52 ;  /* 0x00000034000c7c82 */ /* 0x000fe20008000000 */
[----:B------:R-:W-:Y:S01]  /*1730*/  UMOV UR13, UR53 ;  /* 0x00000035000d7c82 */ /* 0x000fe20008000000 */
[----:B------:R-:W-:Y:S01]  /*1740*/  UMOV UR9, UR33 ;  /* 0x0000002100097c82 */ /* 0x000fe20008000000 */
[----:B------:R-:W-:Y:S01]  /*1750*/  UMOV UR11, UR35 ;  /* 0x00000023000b7c82 */ /* 0x000fe20008000000 */
[----:B-1----:R-:W-:Y:S01]  /*1760*/  LEA R10, R9, R2, 0x18 ;  /* 0x00000002090a7211 */ /* 0x002fe200078ec0ff */
[----:B------:R-:W-:Y:S01]  /*1770*/  UTMALDG.4D [UR24], [UR4], desc[UR6] ;  /* 0x00000618040075b4 */ /* 0x000fe20008019000 */
[----:B------:R-:W-:-:S03]  /*1780*/  SHF.L.U32 R2, R4, 0x1f, RZ ;  /* 0x0000001f04027819 */ /* 0x000fc600000006ff */
[----:B------:R-:W-:Y:S01]  /*1790*/  IMAD R9, R3, 0x8, R10 ;  /* 0x0000000803097824 */ /* 0x000fe200078e020a */
[----:B------:R1:W-:Y:S01]  /*17a0*/  UTMALDG.4D [UR16], [UR4], desc[UR6] ;  /* 0x00000610040075b4 */ /* 0x0003e20008019000 */
[----:B------:R2:W-:Y:S01]  /*17b0*/  UTMALDG.4D [UR8], [UR4], desc[UR6] ;  /* 0x00000608040075b4 */ /* 0x0005e20008019000 */
[----:B-1----:R-:W-:Y:S01]  /*17c0*/  UIADD3 UR16, UR14, 0x6000, URZ ;  /* 0x000060000e107890 */ /* 0x002fe2000fffe03f */
[----:B------:R-:W-:Y:S01]  /*17d0*/  UMOV UR18, 0x50 ;  /* 0x0000005000127882 */ /* 0x000fe20000000000 */
[----:B--2---:R-:W-:-:S07]  /*17e0*/  UIADD3 UR8, UR14, 0x6800, URZ ;  /* 0x000068000e087890 */ /* 0x004fce000fffe03f */
[----:B------:R1:W-:Y:S01]  /*17f0*/  UTMALDG.4D [UR16], [UR4], desc[UR6] ;  /* 0x00000610040075b4 */ /* 0x0003e20008019000 */
[----:B------:R-:W-:Y:S02]  /*1800*/  UMOV UR10, 0x60 ;  /* 0x00000060000a7882 */ /* 0x000fe40000000000 */
[----:B------:R1:W-:Y:S01]  /*1810*/  UTMALDG.4D [UR8], [UR4], desc[UR6] ;  /* 0x00000608040075b4 */ /* 0x0003e20008019000 */
[----:B------:R-:W2:Y:S02]  /*1820*/  SYNCS.PHASECHK.TRANS64.TRYWAIT P1, [R9+URZ+0x11820], R2 ;  /* 0x01182002090075a7 */ /* 0x000ea4000802017f */
[----:B-12---:R-:W-:Y:S05]  /*1830*/  @!P1 BRA `(.L_x_19) ;  /* 0x000000a800209947 */ /* 0x006fea0003800000 */
.L_x_86:
[----:B------:R-:W-:Y:S05]  /*1840*/  @P2 BRA `(.L_x_20) ;  /* 0x0000000000142947 */ /* 0x000fea0003800000 */
[----:B------:R-:W-:Y:S01]  /*1850*/  ISETP.NE.AND P1, PT, R11, RZ, PT ;  /* 0x000000ff0b00720c */ /* 0x000fe20003f25270 */
[----:B-1----:R-:W-:-:S04]  /*1860*/  IMAD.MOV.U32 R2, RZ, RZ, 0x3800 ;  /* 0x00003800ff027424 */ /* 0x002fc800078e00ff */
[----:B------:R2:W-:Y:S08]  /*1870*/  SYNCS.ARRIVE.TRANS64 RZ, [R9+URZ+0x11800], R2 ;  /* 0x0118000209ff79a7 */ /* 0x0005f0000800003f */
[----:B------:R-:W-:Y:S05]  /*1880*/  @!P1 BRA `(.L_x_20) ;  /* 0x0000000000049947 */ /* 0x000fea0003800000 */
[----:B------:R-:W-:Y:S01]  /*1890*/  BPT.TRAP 0x1 ;  /* 0x000000040000795c */ /* 0x000fe20000300000 */
.L_x_20:
[----:B------:R-:W-:Y:S01]  /*18a0*/  IMAD R10, R3, 0x3800, R10 ;  /* 0x00003800030a7824 */ /* 0x000fe200078e020a */
        /* <DEDUP_REMOVED lines=8> */
[----:B-12---:R-:W-:Y:S01]  /*1930*/  IADD3 R2, R3, 0x1, RZ ;  /* 0x0000000103027810 */ /* 0x006fe20007ffe0ff */
[----:B------:R-:W-:Y:S01]  /*1940*/  UMOV UR42, URZ ;  /* 0x0000003f002a7c82 */ /* 0x000fe20008000000 */
[----:B------:R-:W-:Y:S01]  /*1950*/  UMOV UR44, UR52 ;  /* 0x00000034002c7c82 */ /* 0x000fe20008000000 */
[----:B------:R-:W-:Y:S01]  /*1960*/  UMOV UR45, UR53 ;  /* 0x00000035002d7c82 */ /* 0x000fe20008000000 */
[----:B------:R-:W-:Y:S01]  /*1970*/  UMOV UR34, 0x10 ;  /* 0x0000001000227882 */ /* 0x000fe20000000000 */
[----:B------:R-:W-:Y:S01]  /*1980*/  UIADD3 UR41, UR41, 0x11800, URZ ;  /* 0x0001180029297890 */ /* 0x000fe2000fffe03f */
[----:B------:R-:W-:Y:S01]  /*1990*/  ISETP.NE.AND P1, PT, R2, 0x4, PT ;  /* 0x000000040200780c */ /* 0x000fe20003f25270 */
[----:B------:R-:W-:Y:S01]  /*19a0*/  USHF.L.U32 UR43, UR43, 0x6, URZ ;  /* 0x000000062b2b7899 */ /* 0x000fe2000800063f */
[----:B------:R-:W-:Y:S01]  /*19b0*/  VIADD R7, R7, 0x1 ;  /* 0x0000000107077836 */ /* 0x000fe20000000000 */
[----:B------:R-:W-:Y:S01]  /*19c0*/  UIADD3 UR40, UR14, 0x3800, URZ ;  /* 0x000038000e287890 */ /* 0x000fe2000fffe03f */
[----:B------:R-:W-:Y:S01]  /*19d0*/  SEL R3, RZ, 0x1, P1 ;  /* 0x00000001ff037807 */ /* 0x000fe20000800000 */
[----:B------:R-:W-:-:S02]  /*19e0*/  UIADD3 UR32, UR14, 0x4000, URZ ;  /* 0x000040000e207890 */ /* 0x000fc4000fffe03f */
[----:B------:R-:W-:Y:S01]  /*19f0*/  UIADD3 UR8, UR14, 0x4800, URZ ;  /* 0x000048000e087890 */ /* 0x000fe2000fffe03f */
[----:B------:R-:W-:Y:S01]  /*1a00*/  LOP3.LUT R4, R4, R3, RZ, 0x3c, !PT ;  /* 0x0000000304047212 */ /* 0x000fe200078e3cff */
        /* <DEDUP_REMOVED lines=10> */
[----:B------:R-:W-:Y:S01]  /*1ab0*/  UIADD3 UR24, UR14, 0x5000, URZ ;  /* 0x000050000e187890 */ /* 0x000fe2000fffe03f */
[----:B------:R-:W-:Y:S01]  /*1ac0*/  SEL R3, R2, RZ, P1 ;  /* 0x000000ff02037207 */ /* 0x000fe20000800000 */
[----:B------:R-:W-:-:S02]  /*1ad0*/  UIADD3 UR48, UR14, 0x5800, URZ ;  /* 0x000058000e307890 */ /* 0x000fc4000fffe03f */
        /* <DEDUP_REMOVED lines=19> */
[----:B-1----:R-:W-:Y:S01]  /*1c10*/  UIADD3 UR8, UR14, 0x6800, URZ ;  /* 0x000068000e087890 */ /* 0x002fe2000fffe03f */
[----:B------:R-:W-:-:S08]  /*1c20*/  UMOV UR10, 0x60 ;  /* 0x00000060000a7882 */ /* 0x000fd00000000000 */
[----:B------:R2:W-:Y:S02]  /*1c30*/  UTMALDG.4D [UR8], [UR4], desc[UR6] ;  /* 0x00000608040075b4 */ /* 0x0005e40008019000 */
[----:B--2---:R-:W-:Y:S01]  /*1c40*/  NOP ;  /* 0x0000000000007918 */ /* 0x004fe20000000000 */
.L_x_16:
[----:B------:R-:W-:-:S07]  /*1c50*/  VIADD R6, R6, 0xfffffffc ;  /* 0xfffffffc06067836 */ /* 0x000fce0000000000 */
.L_x_10:
[----:B------:R-:W-:Y:S05]  /*1c60*/  BSYNC B0 ;  /* 0x0000000000007941 */ /* 0x000fea0003800000 */
.L_x_9:
[----:B-1----:R-:W1:Y:S01]  /*1c70*/  S2R R9, SR_CgaCtaId ;  /* 0x0000000000097919 */ /* 0x002e620000008800 */
[----:B------:R-:W-:Y:S02]  /*1c80*/  MOV R2, 0x400 ;  /* 0x0000040000027802 */ /* 0x000fe40000000f00 */
[----:B------:R-:W-:Y:S02]  /*1c90*/  SHF.L.U32 R17, RZ, 0x1f, RZ ;  /* 0x0000001fff117819 */ /* 0x000fe400000006ff */
[----:B-1----:R-:W-:-:S04]  /*1ca0*/  LEA R2, R9, R2, 0x18 ;  /* 0x0000000209027211 */ /* 0x002fc800078ec0ff */
[----:B------:R-:W1:Y:S02]  /*1cb0*/  SYNCS.PHASECHK.TRANS64.TRYWAIT P1, [R2+URZ+0x11840], R17 ;  /* 0x01184011020075a7 */ /* 0x000e64000802017f */
[----:B-1----:R-:W-:Y:S05]  /*1cc0*/  @!P1 BRA `(.L_x_21) ;  /* 0x000000a400109947 */ /* 0x002fea0003800000 */
.L_x_87:
[----:B------:R-:W2:Y:S01]  /*1cd0*/  SYNCS.PHASECHK.TRANS64.TRYWAIT P1, [R2+URZ+0x11800], R17 ;  /* 0x01180011020075a7 */ /* 0x000ea2000802017f */
[----:B------:R-:W-:Y:S01]  /*1ce0*/  SHF.R.S32.HI R9, RZ, 0x1f, R0 ;  /* 0x0000001fff097819 */ /* 0x000fe20000011400 */
[----:B------:R-:W-:-:S03]  /*1cf0*/  IMAD.MOV.U32 R10, RZ, RZ, RZ ;  /* 0x000000ffff0a7224 */ /* 0x000fc600078e00ff */
[----:B------:R-:W-:-:S04]  /*1d00*/  LEA.HI R9, R9, R0, RZ, 0x2 ;  /* 0x0000000009097211 */ /* 0x000fc800078f10ff */
[----:B------:R-:W-:-:S04]  /*1d10*/  LOP3.LUT R9, R9, 0x7ffffffc, RZ, 0xc0, !PT ;  /* 0x7ffffffc09097812 */ /* 0x000fc800078ec0ff */
[----:B------:R-:W-:-:S05]  /*1d20*/  IADD3 R9, -R9, R0, RZ ;  /* 0x0000000009097210 */ /* 0x000fca0007ffe1ff */
[----:B------:R-:W-:Y:S01]  /*1d30*/  IMAD.SHL.U32 R11, R9, 0x2, RZ ;  /* 0x00000002090b7824 */ /* 0x000fe200078e00ff */
[----:B--2---:R-:W-:Y:S06]  /*1d40*/  @!P1 BRA `(.L_x_22) ;  /* 0x000000a400049947 */ /* 0x004fec0003800000 */
.L_x_88:
[----:B------:R-:W-:Y:S05]  /*1d50*/  WARPSYNC.ALL ;  /* 0x0000000000007948 */ /* 0x000fea0003800000 */
[C---:B------:R-:W-:Y:S01]  /*1d60*/  R2UR UR60, R2.reuse ;  /* 0x00000000023c72ca */ /* 0x040fe200000e0000 */
[----:B------:R-:W-:Y:S01]  /*1d70*/  WARPGROUP.ARRIVE ;  /* 0x00000000000079c5 */ /* 0x000fe20000000000 */
[----:B------:R-:W-:Y:S01]  /*1d80*/  R2UR UR4, R2 ;  /* 0x00000000020472ca */ /* 0x000fe200000e0000 */
[----:B------:R-:W-:Y:S01]  /*1d90*/  UMOV UR7, 0xc0000010 ;  /* 0xc000001000077882 */ /* 0x000fe20000000000 */
[----:B------:R-:W-:Y:S01]  /*1da0*/  UMOV UR11, 0xc0000010 ;  /* 0xc0000010000b7882 */ /* 0x000fe20000000000 */
[----:B------:R-:W-:Y:S01]  /*1db0*/  UMOV UR5, UR7 ;  /* 0x0000000700057c82 */ /* 0x000fe20008000000 */
[----:B------:R-:W-:Y:S01]  /*1dc0*/  IMAD.U32 R117, RZ, RZ, UR7 ;  /* 0x00000007ff757e24 */ /* 0x000fe2000f8e00ff */
[----:B------:R-:W-:Y:S01]  /*1dd0*/  UMOV UR57, 0xc0000010 ;  /* 0xc000001000397882 */ /* 0x000fe20000000000 */
[----:B------:R-:W-:Y:S01]  /*1de0*/  IMAD.U32 R115, RZ, RZ, UR11 ;  /* 0x0000000bff737e24 */ /* 0x000fe2000f8e00ff */
[----:B------:R-:W-:Y:S01]  /*1df0*/  UMOV UR59, 0xc0000010 ;  /* 0xc0000010003b7882 */ /* 0x000fe20000000000 */
[C---:B------:R-:W-:Y:S01]  /*1e00*/  IADD3 R15, R11.reuse, 0x8, RZ ;  /* 0x000000080b0f7810 */ /* 0x040fe20007ffe0ff */
[C---:B------:R-:W-:Y:S01]  /*1e10*/  VIADD R13, R11.reuse, 0x1 ;  /* 0x000000010b0d7836 */ /* 0x040fe20000000000 */
[-C--:B------:R-:W-:Y:S01]  /*1e20*/  ISETP.GE.AND P5, PT, R11, R18.reuse, PT ;  /* 0x000000120b00720c */ /* 0x080fe20003fa6270 */
[----:B------:R-:W-:Y:S01]  /*1e30*/  UIADD3 UR60, UR60, 0x3800, URZ ;  /* 0x000038003c3c7890 */ /* 0x000fe2000fffe03f */
[-C--:B------:R-:W-:Y:S01]  /*1e40*/  ISETP.GE.AND P1, PT, R15, R18.reuse, PT ;  /* 0x000000120f00720c */ /* 0x080fe20003f26270 */
[----:B------:R-:W-:Y:S01]  /*1e50*/  USHF.R.U32.HI UR4, URZ, 0x4, UR4 ;  /* 0x000000043f047899 */ /* 0x000fe20008011604 */
[----:B------:R-:W-:Y:S01]  /*1e60*/  IADD3 R15, R11, 0x11, RZ ;  /* 0x000000110b0f7810 */ /* 0x000fe20007ffe0ff */
[----:B------:R-:W-:Y:S01]  /*1e70*/  USHF.R.U32.HI UR60, URZ, 0x4, UR60 ;  /* 0x000000043f3c7899 */ /* 0x000fe2000801163c */
[-C--:B------:R-:W-:Y:S01]  /*1e80*/  ISETP.GE.AND P6, PT, R13, R18.reuse, PT ;  /* 0x000000120d00720c */ /* 0x080fe20003fc6270 */
[----:B------:R-:W-:Y:S01]  /*1e90*/  ULOP3.LUT UR4, UR4, 0x3fff, URZ, 0xc0, !UPT ;  /* 0x00003fff04047892 */ /* 0x000fe2000f8ec03f */
[----:B------:R-:W-:Y:S01]  /*1ea0*/  VIADD R13, R11, 0x9 ;  /* 0x000000090b0d7836 */ /* 0x000fe20000000000 */
[----:B------:R-:W-:Y:S01]  /*1eb0*/  ULOP3.LUT UR60, UR60, 0x3fff, URZ, 0xc0, !UPT ;  /* 0x00003fff3c3c7892 */ /* 0x000fe2000f8ec03f */
[-C--:B------:R-:W-:Y:S01]  /*1ec0*/  ISETP.GE.AND P4, PT, R15, R18.reuse, PT ;  /* 0x000000120f00720c */ /* 0x080fe20003f86270 */
[----:B------:R-:W-:Y:S01]  /*1ed0*/  ULOP3.LUT UR8, UR4, 0x10000, URZ, 0xfc, !UPT ;  /* 0x0001000004087892 */ /* 0x000fe2000f8efc3f */
[----:B------:R-:W-:Y:S01]  /*1ee0*/  VIADD R15, R11, 0x19 ;  /* 0x000000190b0f7836 */ /* 0x000fe20000000000 */
[----:B------:R-:W-:Y:S01]  /*1ef0*/  ULOP3.LUT UR9, UR60, 0x10000, URZ, 0xfc, !UPT ;  /* 0x000100003c097892 */ /* 0x000fe2000f8efc3f */
[-C--:B------:R-:W-:Y:S01]  /*1f00*/  ISETP.GE.AND P2, PT, R13, R18.reuse, PT ;  /* 0x000000120d00720c */ /* 0x080fe20003f46270 */
[----:B------:R-:W-:Y:S01]  /*1f10*/  UIADD3 UR56, UR8, 0x280, URZ ;  /* 0x0000028008387890 */ /* 0x000fe2000fffe03f */
[C---:B------:R-:W-:Y:S01]  /*1f20*/  VIADD R13, R11.reuse, 0x18 ;  /* 0x000000180b0d7836 */ /* 0x040fe20000000000 */
[----:B------:R-:W-:Y:S01]  /*1f30*/  UIADD3 UR58, UR9, 0x280, URZ ;  /* 0x00000280093a7890 */ /* 0x000fe2000fffe03f */
[----:B------:R-:W-:Y:S01]  /*1f40*/  VIADD R19, R11, 0x10 ;  /* 0x000000100b137836 */ /* 0x000fe20000000000 */
[----:B------:R-:W-:Y:S01]  /*1f50*/  UMOV UR6, UR8 ;  /* 0x0000000800067c82 */ /* 0x000fe20008000000 */
[----:B------:R-:W-:Y:S01]  /*1f60*/  IMAD.U32 R9, RZ, RZ, UR9 ;  /* 0x00000009ff097e24 */ /* 0x000fe2000f8e00ff */
[----:B------:R-:W-:Y:S01]  /*1f70*/  MOV R116, UR6 ;  /* 0x0000000600747c02 */ /* 0x000fe20008000f00 */
[----:B------:R-:W-:Y:S01]  /*1f80*/  UMOV UR4, UR6 ;  /* 0x0000000600047c82 */ /* 0x000fe20008000000 */
[----:B------:R-:W-:Y:S01]  /*1f90*/  UMOV UR6, UR9 ;  /* 0x0000000900067c82 */ /* 0x000fe20008000000 */
[----:B------:R-:W-:Y:S01]  /*1fa0*/  ISETP.GE.AND P3, PT, R19, R18, PT ;  /* 0x000000121300720c */ /* 0x000fe20003f66270 */
[----:B------:R-:W-:Y:S01]  /*1fb0*/  HGMMA.64x64x16.F32.BF16 R24, gdesc[UR4], RZ, !UPT, gsb0 ;  /* 0x00e00000041879f0 */ /* 0x000fe2000c0018ff */
[----:B------:R-:W-:-:S02]  /*1fc0*/  UIADD3 UR4, UR8, 0x80, URZ ;  /* 0x0000008008047890 */ /* 0x000fc4000fffe03f */
[----:B------:R-:W-:Y:S01]  /*1fd0*/  UIADD3 UR6, UR9, 0x80, URZ ;  /* 0x0000008009067890 */ /* 0x000fe2000fffe03f */
[----:B------:R-:W-:Y:S01]  /*1fe0*/  UMOV UR5, UR11 ;  /* 0x0000000b00057c82 */ /* 0x000fe20008000000 */
[----:B------:R-:W-:Y:S01]  /*1ff0*/  UMOV UR7, 0xc0000010 ;  /* 0xc000001000077882 */ /* 0x000fe20000000000 */
[----:B------:R-:W-:Y:S02]  /*2000*/  UMOV UR11, 0xc0000010 ;  /* 0xc0000010000b7882 */ /* 0x000fe40000000000 */
[----:B------:R-:W-:Y:S01]  /*2010*/  UMOV UR10, UR4 ;  /* 0x00000004000a7c82 */ /* 0x000fe20008000000 */
[----:B------:R-:W-:Y:S01]  /*2020*/  MOV R113, UR11 ;  /* 0x0000000b00717c02 */ /* 0x000fe20008000f00 */
[----:B------:R-:W-:Y:S01]  /*2030*/  UMOV UR4, UR10 ;  /* 0x0000000a00047c82 */ /* 0x000fe20008000000 */
[----:B------:R-:W-:Y:S01]  /*2040*/  MOV R114, UR10 ;  /* 0x0000000a00727c02 */ /* 0x000fe20008000f00 */
[----:B------:R-:W-:Y:S02]  /*2050*/  WARPGROUP.DEPBAR.LE gsb0, 0x0 ;  /* 0x00008000000079c5 */ /* 0x000fe40000010000 */
[----:B------:R-:W-:-:S06]  /*2060*/  WARPGROUP.ARRIVE ;  /* 0x00000000000079c5 */ /* 0x000fcc0000000000 */
[----:B------:R-:W-:Y:S01]  /*2070*/  HGMMA.64x64x16.F32.BF16 R24, gdesc[UR4], R24, gsb0 ;  /* 0x00e00000041879f0 */ /* 0x000fe20008001818 */
[----:B------:R-:W-:Y:S02]  /*2080*/  UIADD3 UR4, UR8, 0x100, URZ ;  /* 0x0000010008047890 */ /* 0x000fe4000fffe03f */
[----:B------:R-:W-:Y:S01]  /*2090*/  UIADD3 UR6, UR9, 0x100, URZ ;  /* 0x0000010009067890 */ /* 0x000fe2000fffe03f */
[----:B------:R-:W-:Y:S01]  /*20a0*/  UMOV UR5, UR11 ;  /* 0x0000000b00057c82 */ /* 0x000fe20008000000 */
[----:B------:R-:W-:Y:S01]  /*20b0*/  UMOV UR7, 0xc0000010 ;  /* 0xc000001000077882 */ /* 0x000fe20000000000 */
[----:B------:R-:W-:Y:S02]  /*20c0*/  UMOV UR11, 0xc0000010 ;  /* 0xc0000010000b7882 */ /* 0x000fe40000000000 */
[----:B------:R-:W-:Y:S01]  /*20d0*/  UMOV UR10, UR4 ;  /* 0x00000004000a7c82 */ /* 0x000fe20008000000 */
[----:B------:R-:W-:Y:S01]  /*20e0*/  IMAD.U32 R23, RZ, RZ, UR11 ;  /* 0x0000000bff177e24 */ /* 0x000fe2000f8e00ff */
[----:B------:R-:W-:Y:S01]  /*20f0*/  UMOV UR4, UR10 ;  /* 0x0000000a00047c82 */ /* 0x000fe20008000000 */
[----:B------:R-:W-:Y:S01]  /*2100*/  IMAD.U32 R112, RZ, RZ, UR10 ;  /* 0x0000000aff707e24 */ /* 0x000fe2000f8e00ff */
[----:B------:R-:W-:-:S02]  /*2110*/  WARPGROUP.DEPBAR.LE gsb0, 0x0 ;  /* 0x00008000000079c5 */ /* 0x000fc40000010000 */
        /* <DEDUP_REMOVED lines=17> */
[----:B------:R-:W-:-:S03]  /*2230*/  UMOV UR7, 0xc0000010 ;  /* 0xc000001000077882 */ /* 0x000fc60000000000 */
[----:B------:R-:W-:Y:S02]  /*2240*/  UMOV UR10, UR4 ;  /* 0x00000004000a7c82 */ /* 0x000fe40008000000 */
[----:B------:R-:W-:Y:S01]  /*2250*/  UMOV UR4, UR10 ;  /* 0x0000000a00047c82 */ /* 0x000fe20008000000 */
[----:B------:R-:W-:Y:S01]  /*2260*/  MOV R20, UR10 ;  /* 0x0000000a00147c02 */ /* 0x000fe20008000f00 */
[----:B------:R-:W-:Y:S02]  /*2270*/  WARPGROUP.DEPBAR.LE gsb0, 0x0 ;  /* 0x00008000000079c5 */ /* 0x000fe40000010000 */
[----:B------:R-:W-:-:S06]  /*2280*/  WARPGROUP.ARRIVE ;  /* 0x00000000000079c5 */ /* 0x000fcc0000000000 */
[----:B------:R-:W-:Y:S01]  /*2290*/  HGMMA.64x64x16.F32.BF16 R24, gdesc[UR4], R24, gsb0 ;  /* 0x00e00000041879f0 */ /* 0x000fe20008001818 */
[----:B------:R-:W-:Y:S02]  /*22a0*/  UIADD3 UR4, UR8, 0x300, URZ ;  /* 0x0000030008047890 */ /* 0x000fe4000fffe03f */
[----:B------:R-:W-:Y:S01]  /*22b0*/  UIADD3 UR6, UR9, 0x300, URZ ;  /* 0x0000030009067890 */ /* 0x000fe2000fffe03f */
[----:B------:R-:W-:Y:S01]  /*22c0*/  UMOV UR5, 0xc0000010 ;  /* 0xc000001000057882 */ /* 0x000fe20000000000 */
[----:B------:R-:W-:Y:S01]  /*22d0*/  UMOV UR7, 0xc0000010 ;  /* 0xc000001000077882 */ /* 0x000fe20000000000 */
[----:B------:R-:W-:Y:S02]  /*22e0*/  WARPGROUP.DEPBAR.LE gsb0, 0x0 ;  /* 0x00008000000079c5 */ /* 0x000fe40000010000 */
[----:B------:R-:W-:-:S06]  /*22f0*/  WARPGROUP.ARRIVE ;  /* 0x00000000000079c5 */ /* 0x000fcc0000000000 */
[----:B------:R-:W-:Y:S03]  /*2300*/  HGMMA.64x64x16.F32.BF16 R24, gdesc[UR56], R24, gsb0 ;  /* 0x00e00000381879f0 */ /* 0x000fe60008001818 */
[----:B------:R-:W-:Y:S02]  /*2310*/  WARPGROUP.DEPBAR.LE gsb0, 0x0 ;  /* 0x00008000000079c5 */ /* 0x000fe40000010000 */
[----:B------:R-:W-:-:S06]  /*2320*/  WARPGROUP.ARRIVE ;  /* 0x00000000000079c5 */ /* 0x000fcc0000000000 */
[----:B------:R-:W-:Y:S01]  /*2330*/  HGMMA.64x64x16.F32.BF16 R24, gdesc[UR4], R24, gsb0 ;  /* 0x00e00000041879f0 */ /* 0x000fe20008001818 */
[----:B------:R-:W-:Y:S02]  /*2340*/  ULDC UR6, c[0x0][0x604] ;  /* 0x0001810000067ab9 */ /* 0x000fe40000000800 */
[----:B------:R-:W-:Y:S02]  /*2350*/  WARPGROUP.DEPBAR.LE gsb0, 0x0 ;  /* 0x00008000000079c5 */ /* 0x000fe40000010000 */
[----:B------:R-:W-:Y:S02]  /*2360*/  FSEL R57, R24, -INF , !P5 ;  /* 0xff80000018397808 */ /* 0x000fe40006800000 */
[----:B------:R-:W-:Y:S02]  /*2370*/  FSEL R14, R25, -INF , !P6 ;  /* 0xff800000190e7808 */ /* 0x000fe40007000000 */
[----:B------:R-:W-:Y:S02]  /*2380*/  FSEL R27, R27, -INF , !P6 ;  /* 0xff8000001b1b7808 */ /* 0x000fe40007000000 */
[----:B------:R-:W-:-:S02]  /*2390*/  ISETP.GE.AND P6, PT, R15, R18, PT ;  /* 0x000000120f00720c */ /* 0x000fc40003fc6270 */
[----:B------:R-:W-:Y:S02]  /*23a0*/  FSEL R28, R28, -INF , !P1 ;  /* 0xff8000001c1c7808 */ /* 0x000fe40004800000 */
[----:B------:R-:W-:Y:S02]  /*23b0*/  FMNMX R15, R57, R14, !PT ;  /* 0x0000000e390f7209 */ /* 0x000fe40007800000 */
[----:B------:R-:W-:Y:S02]  /*23c0*/  FSEL R26, R26, -INF , !P5 ;  /* 0xff8000001a1a7808 */ /* 0x000fe40006800000 */
[----:B------:R-:W-:Y:S02]  /*23d0*/  ISETP.GE.AND P5, PT, R13, R18, PT ;  /* 0x000000120d00720c */ /* 0x000fe40003fa6270 */
[----:B------:R-:W-:Y:S02]  /*23e0*/  IADD3 R13, R11, 0x20, RZ ;  /* 0x000000200b0d7810 */ /* 0x000fe40007ffe0ff */
[----:B------:R-:W-:-:S02]  /*23f0*/  FSEL R29, R29, -INF , !P2 ;  /* 0xff8000001d1d7808 */ /* 0x000fc40005000000 */
[----:B------:R-:W-:Y:S02]  /*2400*/  FMNMX R24, R28, R15, !PT ;  /* 0x0000000f1c187209 */ /* 0x000fe40007800000 */
[----:B------:R-:W-:Y:S02]  /*2410*/  FSEL R12, R30, -INF , !P1 ;  /* 0xff8000001e0c7808 */ /* 0x000fe40004800000 */
[----:B------:R-:W-:Y:S01]  /*2420*/  ISETP.GE.AND P1, PT, R13, R18, PT ;  /* 0x000000120d00720c */ /* 0x000fe20003f26270 */
[----:B------:R-:W-:Y:S01]  /*2430*/  VIADD R13, R11, 0x21 ;  /* 0x000000210b0d7836 */ /* 0x000fe20000000000 */
[----:B------:R-:W-:Y:S02]  /*2440*/  FSEL R32, R32, -INF , !P3 ;  /* 0xff80000020207808 */ /* 0x000fe40005800000 */
[----:B------:R-:W-:Y:S02]  /*2450*/  FMNMX R19, R29, R24, !PT ;  /* 0x000000181d137209 */ /* 0x000fe40007800000 */
        /* <DEDUP_REMOVED lines=8> */
[----:B------:R-:W-:Y:S02]  /*24e0*/  ISETP.GE.AND P3, PT, R13, R18, PT ;  /* 0x000000120d00720c */ /* 0x000fe40003f66270 */
[----:B------:R-:W-:Y:S02]  /*24f0*/  FSEL R30, R37, -INF , !P6 ;  /* 0xff800000251e7808 */ /* 0x000fe40007000000 */
[----:B------:R-:W-:Y:S02]  /*2500*/  FMNMX R25, R36, R25, !PT ;  /* 0x0000001924197209 */ /* 0x000fe40007800000 */
[----:B------:R-:W-:Y:S02]  /*2510*/  IADD3 R13, R11, 0x29, RZ ;  /* 0x000000290b0d7810 */ /* 0x000fe40007ffe0ff */
[----:B------:R-:W-:Y:S02]  /*2520*/  FSEL R24, R35, -INF , !P4 ;  /* 0xff80000023187808 */ /* 0x000fe40006000000 */
[----:B------:R-:W-:-:S02]  /*2530*/  FSEL R40, R40, -INF , !P1 ;  /* 0xff80000028287808 */ /* 0x000fc40004800000 */
[----:B------:R-:W-:Y:S02]  /*2540*/  FMNMX R35, R30, R25, !PT ;  /* 0x000000191e237209 */ /* 0x000fe40007800000 */
[-C--:B------:R-:W-:Y:S01]  /*2550*/  ISETP.GE.AND P4, PT, R13, R18.reuse, PT ;  /* 0x000000120d00720c */ /* 0x080fe20003f86270 */
[----:B------:R-:W-:Y:S01]  /*2560*/  VIADD R13, R11, 0x30 ;  /* 0x000000300b0d7836 */ /* 0x000fe20000000000 */
[----:B------:R-:W-:Y:S02]  /*2570*/  FSEL R31, R41, -INF , !P2 ;  /* 0xff800000291f7808 */ /* 0x000fe40005000000 */
[----:B------:R-:W-:Y:S02]  /*2580*/  FMNMX R34, R40, R35, !PT ;  /* 0x0000002328227209 */ /* 0x000fe40007800000 */
[----:B------:R-:W-:Y:S02]  /*2590*/  FSEL R25, R38, -INF , !P5 ;  /* 0xff80000026197808 */ /* 0x000fe40006800000 */
[----:B------:R-:W-:Y:S01]  /*25a0*/  ISETP.GE.AND P5, PT, R13, R18, PT ;  /* 0x000000120d00720c */ /* 0x000fe20003fa6270 */
[----:B------:R-:W-:Y:S01]  /*25b0*/  VIADD R13, R11, 0x31 ;  /* 0x000000310b0d7836 */ /* 0x000fe20000000000 */
[----:B------:R-:W-:-:S02]  /*25c0*/  FSEL R38, R44, -INF , !P3 ;  /* 0xff8000002c267808 */ /* 0x000fc40005800000 */
[----:B------:R-:W-:Y:S02]  /*25d0*/  FMNMX R35, R31, R34, !PT ;  /* 0x000000221f237209 */ /* 0x000fe40007800000 */
[----:B------:R-:W-:Y:S02]  /*25e0*/  FSEL R41, R39, -INF , !P6 ;  /* 0xff80000027297808 */ /* 0x000fe40007000000 */
[----:B------:R-:W-:Y:S02]  /*25f0*/  FSEL R39, R45, -INF , !P4 ;  /* 0xff8000002d277808 */ /* 0x000fe40006000000 */
[----:B------:R-:W-:Y:S02]  /*2600*/  FMNMX R34, R38, R35, !PT ;  /* 0x0000002326227209 */ /* 0x000fe40007800000 */
[----:B------:R-:W-:Y:S02]  /*2610*/  ISETP.GE.AND P6, PT, R13, R18, PT ;  /* 0x000000120d00720c */ /* 0x000fe40003fc6270 */
[----:B------:R-:W-:-:S02]  /*2620*/  IADD3 R13, R11, 0x38, RZ ;  /* 0x000000380b0d7810 */ /* 0x000fc40007ffe0ff */
[----:B------:R-:W-:Y:S02]  /*2630*/  FSEL R44, R42, -INF , !P1 ;  /* 0xff8000002a2c7808 */ /* 0x000fe40004800000 */
[----:B------:R-:W-:Y:S02]  /*2640*/  FSEL R42, R48, -INF , !P5 ;  /* 0xff800000302a7808 */ /* 0x000fe40006800000 */
[----:B------:R-:W-:Y:S02]  /*2650*/  FMNMX R35, R39, R34, !PT ;  /* 0x0000002227237209 */ /* 0x000fe40007800000 */
[----:B------:R-:W-:Y:S01]  /*2660*/  ISETP.GE.AND P1, PT, R13, R18, PT ;  /* 0x000000120d00720c */ /* 0x000fe20003f26270 */
[----:B------:R-:W-:Y:S01]  /*2670*/  VIADD R13, R11, 0x39 ;  /* 0x000000390b0d7836 */ /* 0x000fe20000000000 */
[----:B------:R-:W-:Y:S02]  /*2680*/  FSEL R56, R49, -INF , !P6 ;  /* 0xff80000031387808 */ /* 0x000fe40007000000 */
[----:B------:R-:W-:-:S02]  /*2690*/  FMNMX R35, R42, R35, !PT ;  /* 0x000000232a237209 */ /* 0x000fc40007800000 */
[----:B------:R-:W-:Y:S02]  /*26a0*/  FSEL R48, R43, -INF , !P2 ;  /* 0xff8000002b307808 */ /* 0x000fe40005000000 */
[----:B------:R-:W-:Y:S02]  /*26b0*/  ISETP.GE.AND P2, PT, R13, R18, PT ;  /* 0x000000120d00720c */ /* 0x000fe40003f46270 */
[----:B------:R-:W-:Y:S02]  /*26c0*/  FSEL R52, R52, -INF , !P1 ;  /* 0xff80000034347808 */ /* 0x000fe40004800000 */
[----:B------:R-:W-:Y:S02]  /*26d0*/  FMNMX R35, R56, R35, !PT ;  /* 0x0000002338237209 */ /* 0x000fe40007800000 */
[----:B------:R-:W-:Y:S02]  /*26e0*/  FSEL R49, R53, -INF , !P2 ;  /* 0xff80000035317808 */ /* 0x000fe40005000000 */
[----:B------:R-:W-:-:S02]  /*26f0*/  FMNMX R34, R52, R35, !PT ;  /* 0x0000002334227209 */ /* 0x000fc40007800000 */
[----:B------:R-:W-:Y:S02]  /*2700*/  FMNMX R13, R26, R27, !PT ;  /* 0x0000001b1a0d7209 */ /* 0x000fe40007800000 */
[----:B------:R-:W-:Y:S02]  /*2710*/  FMNMX R37, R49, R34, !PT ;  /* 0x0000002231257209 */ /* 0x000fe40007800000 */
[----:B------:R-:W-:Y:S02]  /*2720*/  FSEL R53, R46, -INF , !P3 ;  /* 0xff8000002e357808 */ /* 0x000fe40005800000 */
[----:B------:R-:W-:Y:S01]  /*2730*/  FSEL R47, R47, -INF , !P4 ;  /* 0xff8000002f2f7808 */ /* 0x000fe20006000000 */
[----:B------:R-:W3:Y:S01]  /*2740*/  SHFL.BFLY PT, R34, R37, 0x1, 0x1f ;  /* 0x0c201f0025227f89 */ /* 0x000ee200000e0000 */
[----:B------:R-:W-:Y:S02]  /*2750*/  FSEL R59, R54, -INF , !P1 ;  /* 0xff800000363b7808 */ /* 0x000fe40004800000 */
[----:B------:R-:W-:-:S02]  /*2760*/  FSEL R60, R55, -INF , !P2 ;  /* 0xff800000373c7808 */ /* 0x000fc40005000000 */
[----:B---3--:R-:W-:Y:S02]  /*2770*/  FMNMX R43, R37, R34, !PT ;  /* 0x00000022252b7209 */ /* 0x008fe40007800000 */
[----:B------:R-:W-:-:S03]  /*2780*/  FMNMX R34, R12, R13, !PT ;  /* 0x0000000d0c227209 */ /* 0x000fc60007800000 */
[----:B------:R-:W3:Y:S01]  /*2790*/  SHFL.BFLY PT, R58, R43, 0x2, 0x1f ;  /* 0x0c401f002b3a7f89 */ /* 0x000ee200000e0000 */
[----:B------:R-:W-:-:S04]  /*27a0*/  FMNMX R34, R15, R34, !PT ;  /* 0x000000220f227209 */ /* 0x000fc80007800000 */
[----:B------:R-:W-:-:S04]  /*27b0*/  FMNMX R13, R19, R34, !PT ;  /* 0x00000022130d7209 */ /* 0x000fc80007800000 */
[----:B------:R-:W-:-:S04]  /*27c0*/  FMNMX R34, R24, R13, !PT ;  /* 0x0000000d18227209 */ /* 0x000fc80007800000 */
[----:B------:R-:W-:-:S04]  /*27d0*/  FMNMX R34, R25, R34, !PT ;  /* 0x0000002219227209 */ /* 0x000fc80007800000 */
[----:B------:R-:W-:-:S04]  /*27e0*/  FMNMX R35, R41, R34, !PT ;  /* 0x0000002229237209 */ /* 0x000fc80007800000 */
[----:B------:R-:W-:Y:S02]  /*27f0*/  FMNMX R35, R44, R35, !PT ;  /* 0x000000232c237209 */ /* 0x000fe40007800000 */
[----:B---3--:R-:W-:Y:S02]  /*2800*/  FMNMX R13, R43, R58, !PT ;  /* 0x0000003a2b0d7209 */ /* 0x008fe40007800000 */
[----:B------:R-:W-:Y:S02]  /*2810*/  FMNMX R34, R48, R35, !PT ;  /* 0x0000002330227209 */ /* 0x000fe40007800000 */
[----:B------:R-:W-:Y:S02]  /*2820*/  FSETP.NEU.AND P3, PT, R13, -INF , PT ;  /* 0xff8000000d00780b */ /* 0x000fe40003f6d000 */
[----:B------:R-:W-:Y:S02]  /*2830*/  FMNMX R34, R53, R34, !PT ;  /* 0x0000002235227209 */ /* 0x000fe40007800000 */
[----:B------:R-:W-:-:S02]  /*2840*/  FSEL R35, R13, RZ, P3 ;  /* 0x000000ff0d237208 */ /* 0x000fc40001800000 */
[----:B------:R-:W-:-:S03]  /*2850*/  FSEL R58, R50, -INF , !P5 ;  /* 0xff800000323a7808 */ /* 0x000fc60006800000 */
[----:B------:R-:W-:Y:S01]  /*2860*/  FMUL R61, R35, UR6 ;  /* 0x00000006233d7c20 */ /* 0x000fe20008400000 */
[----:B------:R-:W-:-:S03]  /*2870*/  FMNMX R35, R47, R34, !PT ;  /* 0x000000222f237209 */ /* 0x000fc60007800000 */
[--C-:B------:R-:W-:Y:S01]  /*2880*/  FFMA R45, R57, UR6, -R61.reuse ;  /* 0x00000006392d7c23 */ /* 0x100fe2000800083d */
[----:B------:R-:W-:Y:S01]  /*2890*/  FSEL R57, R51, -INF , !P6 ;  /* 0xff80000033397808 */ /* 0x000fe20007000000 */
[--C-:B------:R-:W-:Y:S01]  /*28a0*/  FFMA R43, R14, UR6, -R61.reuse ;  /* 0x000000060e2b7c23 */ /* 0x100fe2000800083d */
[----:B------:R-:W-:Y:S01]  /*28b0*/  FMNMX R34, R58, R35, !PT ;  /* 0x000000233a227209 */ /* 0x000fe20007800000 */
[--C-:B------:R-:W-:Y:S01]  /*28c0*/  FFMA R28, R28, UR6, -R61.reuse ;  /* 0x000000061c1c7c23 */ /* 0x100fe2000800083d */
[----:B------:R-:W-:Y:S01]  /*28d0*/  FSETP.GEU.AND P4, PT, R45, -126, PT ;  /* 0xc2fc00002d00780b */ /* 0x000fe20003f8e000 */
        /* <DEDUP_REMOVED lines=12> */
[----:B------:R-:W-:Y:S01]  /*29a0*/  @!P4 FMUL R45, R45, 0.5 ;  /* 0x3f0000002d2dc820 */ /* 0x000fe20000400000 */
[----:B------:R-:W-:Y:S01]  /*29b0*/  FSETP.GEU.AND P2, PT, R43, -126, PT ;  /* 0xc2fc00002b00780b */ /* 0x000fe20003f4e000 */
[----:B------:R-:W3:Y:S01]  /*29c0*/  SHFL.BFLY PT, R14, R35, 0x1, 0x1f ;  /* 0x0c201f00230e7f89 */ /* 0x000ee200000e0000 */
[----:B------:R-:W-:Y:S01]  /*29d0*/  FSETP.GEU.AND P5, PT, R46, -126, PT ;  /* 0xc2fc00002e00780b */ /* 0x000fe20003fae000 */
[----:B------:R-:W-:Y:S01]  /*29e0*/  @!P6 FMUL R28, R28, 0.5 ;  /* 0x3f0000001c1ce820 */ /* 0x000fe20000400000 */
[--C-:B------:R-:W-:Y:S01]  /*29f0*/  FFMA R39, R39, UR6, -R61.reuse ;  /* 0x0000000627277c23 */ /* 0x100fe2000800083d */
[----:B------:R-:W4:Y:S01]  /*2a00*/  MUFU.EX2 R45, R45 ;  /* 0x0000002d002d7308 */ /* 0x000f220000000800 */
[----:B------:R-:W-:Y:S01]  /*2a10*/  FFMA R49, R49, UR6, -R61 ;  /* 0x0000000631317c23 */ /* 0x000fe2000800083d */
[----:B------:R-:W-:-:S04]  /*2a20*/  @!P3 FMUL R37, R37, 0.5 ;  /* 0x3f0000002525b820 */ /* 0x000fc80000400000 */
[----:B------:R-:W-:Y:S02]  /*2a30*/  @!P1 FMUL R50, R50, 0.5 ;  /* 0x3f00000032329820 */ /* 0x000fe40000400000 */
[----:B------:R-:W5:Y:S01]  /*2a40*/  MUFU.EX2 R32, R28 ;  /* 0x0000001c00207308 */ /* 0x000f620000000800 */
[----:B------:R-:W-:Y:S01]  /*2a50*/  @!P2 FMUL R43, R43, 0.5 ;  /* 0x3f0000002b2ba820 */ /* 0x000fe20000400000 */
[----:B------:R-:W-:-:S06]  /*2a60*/  @!P5 FMUL R46, R46, 0.5 ;  /* 0x3f0000002e2ed820 */ /* 0x000fcc0000400000 */
[----:B------:R-:W1:Y:S01]  /*2a70*/  MUFU.EX2 R37, R37 ;  /* 0x0000002500257308 */ /* 0x000e620000000800 */
[----:B----4-:R-:W-:Y:S01]  /*2a80*/  @!P4 FMUL R45, R45, R45 ;  /* 0x0000002d2d2dc220 */ /* 0x010fe20000400000 */
[----:B------:R-:W-:Y:S02]  /*2a90*/  FSETP.GEU.AND P4, PT, R33, -126, PT ;  /* 0xc2fc00002100780b */ /* 0x000fe40003f8e000 */
[----:B---3--:R-:W-:-:S04]  /*2aa0*/  FMNMX R14, R35, R14, !PT ;  /* 0x0000000e230e7209 */ /* 0x008fc80007800000 */
[----:B------:R-:W3:Y:S01]  /*2ab0*/  MUFU.EX2 R35, R50 ;  /* 0x0000003200237308 */ /* 0x000ee20000000800 */
[----:B------:R-:W4:Y:S01]  /*2ac0*/  SHFL.BFLY PT, R29, R14, 0x2, 0x1f ;  /* 0x0c401f000e1d7f89 */ /* 0x000f2200000e0000 */
[----:B-----5:R-:W-:Y:S01]  /*2ad0*/  @!P6 FMUL R32, R32, R32 ;  /* 0x000000202020e220 */ /* 0x020fe20000400000 */
[----:B------:R-:W-:-:S04]  /*2ae0*/  FSETP.GEU.AND P6, PT, R40, -126, PT ;  /* 0xc2fc00002800780b */ /* 0x000fc80003fce000 */
[----:B------:R-:W-:Y:S01]  /*2af0*/  @!P4 FMUL R33, R33, 0.5 ;  /* 0x3f0000002121c820 */ /* 0x000fe20000400000 */
[----:B------:R5:W2:Y:S01]  /*2b00*/  MUFU.EX2 R34, R43 ;  /* 0x0000002b00227308 */ /* 0x000aa20000000800 */
[----:B-1----:R-:W-:-:S07]  /*2b10*/  @!P3 FMUL R37, R37, R37 ;  /* 0x000000252525b220 */ /* 0x002fce0000400000 */
[----:B------:R-:W1:Y:S01]  /*2b20*/  MUFU.EX2 R30, R46 ;  /* 0x0000002e001e7308 */ /* 0x000e620000000800 */
[--C-:B-----5:R-:W-:Y:S01]  /*2b30*/  FFMA R43, R31, UR6, -R61.reuse ;  /* 0x000000061f2b7c23 */ /* 0x120fe2000800083d */
[----:B------:R-:W-:Y:S01]  /*2b40*/  @!P6 FMUL R40, R40, 0.5 ;  /* 0x3f0000002828e820 */ /* 0x000fe20000400000 */
[----:B---3--:R-:W-:Y:S01]  /*2b50*/  @!P1 FMUL R35, R35, R35 ;  /* 0x0000002323239220 */ /* 0x008fe20000400000 */
[--C-:B------:R-:W-:Y:S02]  /*2b60*/  FFMA R31, R38, UR6, -R61.reuse ;  /* 0x00000006261f7c23 */ /* 0x100fe4000800083d */
[----:B------:R-:W-:Y:S02]  /*2b70*/  FSETP.GEU.AND P3, PT, R43, -126, PT ;  /* 0xc2fc00002b00780b */ /* 0x000fe40003f6e000 */
[----:B------:R3:W5:Y:S01]  /*2b80*/  MUFU.EX2 R50, R40 ;  /* 0x0000002800327308 */ /* 0x0007620000000800 */
[----:B----4-:R-:W-:Y:S01]  /*2b90*/  FMNMX R14, R14, R29, !PT ;  /* 0x0000001d0e0e7209 */ /* 0x010fe20007800000 */
[----:B--2---:R-:W-:Y:S01]  /*2ba0*/  @!P2 FMUL R34, R34, R34 ;  /* 0x000000222222a220 */ /* 0x004fe20000400000 */
[----:B------:R-:W-:Y:S01]  /*2bb0*/  FSETP.GEU.AND P2, PT, R36, -126, PT ;  /* 0xc2fc00002400780b */ /* 0x000fe20003f4e000 */
[----:B------:R-:W-:Y:S01]  /*2bc0*/  FFMA R29, R42, UR6, -R61 ;  /* 0x000000062a1d7c23 */ /* 0x000fe2000800083d */
[----:B------:R-:W-:-:S03]  /*2bd0*/  FSETP.NEU.AND P1, PT, R14, -INF , PT ;  /* 0xff8000000e00780b */ /* 0x000fc60003f2d000 */
[----:B------:R-:W2:Y:S01]  /*2be0*/  MUFU.EX2 R33, R33 ;  /* 0x0000002100217308 */ /* 0x000ea20000000800 */
[----:B------:R-:W-:Y:S01]  /*2bf0*/  FSEL R28, R14, RZ, P1 ;  /* 0x000000ff0e1c7208 */ /* 0x000fe20000800000 */
[----:B-1----:R-:W-:Y:S01]  /*2c00*/  @!P5 FMUL R30, R30, R30 ;  /* 0x0000001e1e1ed220 */ /* 0x002fe20000400000 */
[----:B------:R-:W-:Y:S01]  /*2c10*/  FSETP.GEU.AND P5, PT, R31, -126, PT ;  /* 0xc2fc00001f00780b */ /* 0x000fe20003fae000 */
[----:B------:R-:W-:Y:S01]  /*2c20*/  @!P3 FMUL R43, R43, 0.5 ;  /* 0x3f0000002b2bb820 */ /* 0x000fe20000400000 */
[--C-:B---3--:R-:W-:Y:S01]  /*2c30*/  FFMA R40, R56, UR6, -R61.reuse ;  /* 0x0000000638287c23 */ /* 0x108fe2000800083d */
[----:B------:R-:W-:Y:S01]  /*2c40*/  FMUL R56, R28, UR6 ;  /* 0x000000061c387c20 */ /* 0x000fe20008400000 */
[----:B------:R-:W-:Y:S01]  /*2c50*/  FSETP.GEU.AND P1, PT, R29, -126, PT ;  /* 0xc2fc00001d00780b */ /* 0x000fe20003f2e000 */
[----:B------:R-:W-:Y:S01]  /*2c60*/  @!P2 FMUL R36, R36, 0.5 ;  /* 0x3f0000002424a820 */ /* 0x000fe20000400000 */
[----:B-----5:R-:W-:Y:S01]  /*2c70*/  @!P6 FMUL R50, R50, R50 ;  /* 0x000000323232e220 */ /* 0x020fe20000400000 */
[----:B------:R-:W1:Y:S01]  /*2c80*/  MUFU.EX2 R43, R43 ;  /* 0x0000002b002b7308 */ /* 0x000e620000000800 */
[--C-:B------:R-:W-:Y:S01]  /*2c90*/  FFMA R26, R26, UR6, -R56.reuse ;  /* 0x000000061a1a7c23 */ /* 0x100fe20008000838 */
[--C-:B------:R-:W-:Y:S01]  /*2ca0*/  FFMA R27, R27, UR6, -R56.reuse ;  /* 0x000000061b1b7c23 */ /* 0x100fe20008000838 */
[--C-:B------:R-:W-:Y:S01]  /*2cb0*/  FFMA R46, R12, UR6, -R56.reuse ;  /* 0x000000060c2e7c23 */ /* 0x100fe20008000838 */
[--C-:B------:R-:W-:Y:S01]  /*2cc0*/  FFMA R28, R15, UR6, -R56.reuse ;  /* 0x000000060f1c7c23 */ /* 0x100fe20008000838 */
[--C-:B------:R-:W-:Y:S01]  /*2cd0*/  FFMA R25, R25, UR6, -R56.reuse ;  /* 0x0000000619197c23 */ /* 0x100fe20008000838 */
[----:B------:R-:W-:Y:S01]  /*2ce0*/  FSETP.GEU.AND P6, PT, R26, -126, PT ;  /* 0xc2fc00001a00780b */ /* 0x000fe20003fce000 */
[----:B------:R-:W-:Y:S01]  /*2cf0*/  @!P5 FMUL R31, R31, 0.5 ;  /* 0x3f0000001f1fd820 */ /* 0x000fe20000400000 */
[----:B------:R-:W3:Y:S01]  /*2d00*/  MUFU.EX2 R36, R36 ;  /* 0x0000002400247308 */ /* 0x000ee20000000800 */
[----:B--2---:R-:W-:Y:S01]  /*2d10*/  @!P4 FMUL R33, R33, R33 ;  /* 0x000000212121c220 */ /* 0x004fe20000400000 */
[----:B------:R-:W-:Y:S01]  /*2d20*/  FSETP.GEU.AND P4, PT, R39, -126, PT ;  /* 0xc2fc00002700780b */ /* 0x000fe20003f8e000 */
[----:B------:R-:W-:Y:S01]  /*2d30*/  @!P1 FMUL R29, R29, 0.5 ;  /* 0x3f0000001d1d9820 */ /* 0x000fe20000400000 */
[--C-:B------:R-:W-:Y:S01]  /*2d40*/  FFMA R24, R24, UR6, -R56.reuse ;  /* 0x0000000618187c23 */ /* 0x100fe20008000838 */
[----:B------:R-:W-:Y:S01]  /*2d50*/  FFMA R12, R52, UR6, -R61 ;  /* 0x00000006340c7c23 */ /* 0x000fe2000800083d */
[--C-:B------:R-:W-:Y:S01]  /*2d60*/  FFMA R52, R44, UR6, -R56.reuse ;  /* 0x000000062c347c23 */ /* 0x100fe20008000838 */
[--C-:B------:R-:W-:Y:S01]  /*2d70*/  FFMA R41, R41, UR6, -R56.reuse ;  /* 0x0000000629297c23 */ /* 0x100fe20008000838 */
[----:B------:R-:W2:Y:S01]  /*2d80*/  MUFU.EX2 R31, R31 ;  /* 0x0000001f001f7308 */ /* 0x000ea20000000800 */
[----:B-1----:R-:W-:Y:S01]  /*2d90*/  @!P3 FMUL R43, R43, R43 ;  /* 0x0000002b2b2bb220 */ /* 0x002fe20000400000 */
[----:B------:R-:W-:Y:S01]  /*2da0*/  FSETP.GEU.AND P3, PT, R27, -126, PT ;  /* 0xc2fc00001b00780b */ /* 0x000fe20003f6e000 */
[----:B------:R-:W-:Y:S01]  /*2db0*/  @!P6 FMUL R26, R26, 0.5 ;  /* 0x3f0000001a1ae820 */ /* 0x000fe20000400000 */
[--C-:B------:R-:W-:Y:S01]  /*2dc0*/  FFMA R51, R53, UR6, -R56.reuse ;  /* 0x0000000635337c23 */ /* 0x100fe20008000838 */
[--C-:B------:R-:W-:Y:S01]  /*2dd0*/  FFMA R119, R47, UR6, -R56.reuse ;  /* 0x000000062f777c23 */ /* 0x100fe20008000838 */
[--C-:B------:R-:W-:Y:S01]  /*2de0*/  FFMA R48, R48, UR6, -R56.reuse ;  /* 0x0000000630307c23 */ /* 0x100fe20008000838 */
[----:B------:R-:W-:Y:S01]  /*2df0*/  @!P4 FMUL R39, R39, 0.5 ;  /* 0x3f0000002727c820 */ /* 0x000fe20000400000 */
[----:B------:R-:W1:Y:S01]  /*2e00*/  MUFU.EX2 R38, R26 ;  /* 0x0000001a00267308 */ /* 0x000e620000000800 */
[----:B---3--:R-:W-:Y:S01]  /*2e10*/  @!P2 FMUL R36, R36, R36 ;  /* 0x000000242424a220 */ /* 0x008fe20000400000 */
[----:B------:R-:W-:Y:S01]  /*2e20*/  FSETP.GEU.AND P2, PT, R40, -126, PT ;  /* 0xc2fc00002800780b */ /* 0x000fe20003f4e000 */
[--C-:B------:R-:W-:Y:S01]  /*2e30*/  FFMA R55, R58, UR6, -R56.reuse ;  /* 0x000000063a377c23 */ /* 0x100fe20008000838 */
[--C-:B------:R-:W-:Y:S01]  /*2e40*/  FFMA R54, R57, UR6, -R56.reuse ;  /* 0x0000000639367c23 */ /* 0x100fe20008000838 */
[--C-:B------:R-:W-:Y:S01]  /*2e50*/  FFMA R53, R59, UR6, -R56.reuse ;  /* 0x000000063b357c23 */ /* 0x100fe20008000838 */
[----:B------:R-:W-:Y:S01]  /*2e60*/  FFMA R47, R60, UR6, -R56 ;  /* 0x000000063c2f7c23 */ /* 0x000fe20008000838 */
[----:B------:R-:W-:Y:S01]  /*2e70*/  @!P3 FMUL R27, R27, 0.5 ;  /* 0x3f0000001b1bb820 */ /* 0x000fe20000400000 */
[----:B------:R3:W4:Y:S01]  /*2e80*/  MUFU.EX2 R42, R39 ;  /* 0x00000027002a7308 */ /* 0x0007220000000800 */
[----:B--2---:R-:W-:Y:S01]  /*2e90*/  @!P5 FMUL R31, R31, R31 ;  /* 0x0000001f1f1fd220 */ /* 0x004fe20000400000 */
[----:B------:R-:W-:-:S05]  /*2ea0*/  FSETP.GEU.AND P5, PT, R46, -126, PT ;  /* 0xc2fc00002e00780b */ /* 0x000fca0003fae000 */
[----:B------:R-:W-:Y:S01]  /*2eb0*/  @!P2 FMUL R40, R40, 0.5 ;  /* 0x3f0000002828a820 */ /* 0x000fe20000400000 */
[----:B------:R-:W2:Y:S01]  /*2ec0*/  MUFU.EX2 R29, R29 ;  /* 0x0000001d001d7308 */ /* 0x000ea20000000800 */
[----:B-1----:R-:W-:Y:S01]  /*2ed0*/  @!P6 FMUL R38, R38, R38 ;  /* 0x000000262626e220 */ /* 0x002fe20000400000 */
[----:B------:R-:W1:Y:S01]  /*2ee0*/  SYNCS.PHASECHK.TRANS64.TRYWAIT P6, [R2+URZ+0x11808], R17 ;  /* 0x01180811020075a7 */ /* 0x000e6200080c017f */
[----:B---3--:R-:W-:-:S04]  /*2ef0*/  FFMA R39, R19, UR6, -R56 ;  /* 0x0000000613277c23 */ /* 0x008fc80008000838 */
[----:B------:R-:W-:Y:S01]  /*2f00*/  @!P5 FMUL R46, R46, 0.5 ;  /* 0x3f0000002e2ed820 */ /* 0x000fe20000400000 */
[----:B------:R-:W3:Y:S01]  /*2f10*/  MUFU.EX2 R15, R27 ;  /* 0x0000001b000f7308 */ /* 0x000ee20000000800 */
[----:B----4-:R-:W-:Y:S01]  /*2f20*/  @!P4 FMUL R42, R42, R42 ;  /* 0x0000002a2a2ac220 */ /* 0x010fe20000400000 */
[----:B------:R-:W-:-:S06]  /*2f30*/  FSETP.GEU.AND P4, PT, R28, -126, PT ;  /* 0xc2fc00001c00780b */ /* 0x000fcc0003f8e000 */
[----:B------:R-:W4:Y:S01]  /*2f40*/  MUFU.EX2 R40, R40 ;  /* 0x0000002800287308 */ /* 0x000f220000000800 */
[----:B--2---:R-:W-:Y:S01]  /*2f50*/  @!P1 FMUL R29, R29, R29 ;  /* 0x0000001d1d1d9220 */ /* 0x004fe20000400000 */
[----:B------:R-:W-:-:S05]  /*2f60*/  FSETP.GEU.AND P1, PT, R39, -126, PT ;  /* 0xc2fc00002700780b */ /* 0x000fca0003f2e000 */
[----:B------:R-:W-:Y:S01]  /*2f70*/  @!P4 FMUL R28, R28, 0.5 ;  /* 0x3f0000001c1cc820 */ /* 0x000fe20000400000 */
[----:B------:R-:W2:Y:S01]  /*2f80*/  MUFU.EX2 R46, R46 ;  /* 0x0000002e002e7308 */ /* 0x000ea20000000800 */
[----:B---3--:R-:W-:Y:S01]  /*2f90*/  @!P3 FMUL R15, R15, R15 ;  /* 0x0000000f0f0fb220 */ /* 0x008fe20000400000 */
[----:B------:R-:W-:-:S05]  /*2fa0*/  FSETP.GEU.AND P3, PT, R25, -126, PT ;  /* 0xc2fc00001900780b */ /* 0x000fca0003f6e000 */
[----:B------:R-:W-:Y:S01]  /*2fb0*/  @!P1 FMUL R39, R39, 0.5 ;  /* 0x3f00000027279820 */ /* 0x000fe20000400000 */
[----:B------:R-:W3:Y:S01]  /*2fc0*/  MUFU.EX2 R19, R28 ;  /* 0x0000001c00137308 */ /* 0x000ee20000000800 */
[----:B----4-:R-:W-:Y:S01]  /*2fd0*/  @!P2 FMUL R40, R40, R40 ;  /* 0x000000282828a220 */ /* 0x010fe20000400000 */
[----:B------:R-:W-:-:S05]  /*2fe0*/  FSETP.GEU.AND P2, PT, R24, -126, PT ;  /* 0xc2fc00001800780b */ /* 0x000fca0003f4e000 */
[----:B------:R-:W-:Y:S01]  /*2ff0*/  @!P3 FMUL R25, R25, 0.5 ;  /* 0x3f0000001919b820 */ /* 0x000fe20000400000 */
        /* <DEDUP_REMOVED lines=8> */
[----:B------:R3:W2:Y:S02]  /*3080*/  MUFU.EX2 R28, R24 ;  /* 0x00000018001c7308 */ /* 0x0006a40000000800 */
[----:B---3--:R-:W-:Y:S02]  /*3090*/  P2R R24, PR, RZ, 0x20 ;  /* 0x00000020ff187803 */ /* 0x008fe40000000000 */
[----:B------:R-:W-:Y:S01]  /*30a0*/  FSETP.GEU.AND P5, PT, R52, -126, PT ;  /* 0xc2fc00003400780b */ /* 0x000fe20003fae000 */
[----:B-1--4-:R-:W-:-:S12]  /*30b0*/  @!P6 BRA `(.L_x_23) ;  /* 0x00000090003ce947 */ /* 0x012fd80003800000 */
.L_x_89:
[----:B------:R-:W-:Y:S01]  /*30c0*/  ISETP.NE.AND P6, PT, R24, RZ, PT ;  /* 0x000000ff1800720c */ /* 0x000fe20003fc5270 */
[----:B------:R-:W-:Y:S01]  /*30d0*/  UIADD3 UR6, UR60, 0x380, URZ ;  /* 0x000003803c067890 */ /* 0x000fe2000fffe03f */
[----:B------:R-:W-:Y:S01]  /*30e0*/  F2FP.BF16.F32.PACK_AB R24, R34, R45 ;  /* 0x0000002d2218723e */ /* 0x000fe200000010ff */
[----:B------:R-:W-:Y:S01]  /*30f0*/  UMOV UR7, 0xc0000010 ;  /* 0xc000001000077882 */ /* 0x000fe20000000000 */
[----:B------:R-:W-:Y:S01]  /*3100*/  F2FP.BF16.F32.PACK_AB R26, R37, R32 ;  /* 0x00000020251a723e */ /* 0x000fe200000010ff */
[----:B------:R-:W-:Y:S01]  /*3110*/  UIADD3 UR8, UR60, 0x400, URZ ;  /* 0x000004003c087890 */ /* 0x000fe2000fffe03f */
[----:B------:R-:W-:Y:S01]  /*3120*/  F2FP.BF16.F32.PACK_AB R25, R15, R38 ;  /* 0x000000260f19723e */ /* 0x000fe200000010ff */
[----:B------:R-:W-:Y:S01]  /*3130*/  UMOV UR15, 0xc0000010 ;  /* 0xc0000010000f7882 */ /* 0x000fe20000000000 */
[----:B------:R-:W-:Y:S01]  /*3140*/  F2FP.BF16.F32.PACK_AB R27, R19, R46 ;  /* 0x0000002e131b723e */ /* 0x000fe200000010ff */
[----:B------:R-:W-:Y:S01]  /*3150*/  UIADD3 UR10, UR60, 0x480, URZ ;  /* 0x000004803c0a7890 */ /* 0x000fe2000fffe03f */
[----:B------:R-:W-:Y:S01]  /*3160*/  @!P4 FMUL R41, R41, 0.5 ;  /* 0x3f0000002929c820 */ /* 0x000fe20000400000 */
[----:B------:R-:W-:Y:S01]  /*3170*/  UMOV UR11, 0xc0000010 ;  /* 0xc0000010000b7882 */ /* 0x000fe20000000000 */
[----:B------:R-:W-:Y:S01]  /*3180*/  WARPGROUP.ARRIVE ;  /* 0x00000000000079c5 */ /* 0x000fe20000000000 */
[----:B------:R-:W-:Y:S01]  /*3190*/  UMOV UR14, UR8 ;  /* 0x00000008000e7c82 */ /* 0x000fe20008000000 */
[----:B------:R-:W-:Y:S01]  /*31a0*/  UIADD3 UR8, UR60, 0x580, URZ ;  /* 0x000005803c087890 */ /* 0x000fe2000fffe03f */
[----:B-1----:R-:W1:Y:S01]  /*31b0*/  MUFU.EX2 R17, R41 ;  /* 0x0000002900117308 */ /* 0x002e620000000800 */
[----:B------:R-:W-:Y:S01]  /*31c0*/  @!P1 FMUL R39, R39, R39 ;  /* 0x0000002727279220 */ /* 0x000fe20000400000 */
[----:B--2---:R-:W-:Y:S01]  /*31d0*/  @!P2 FMUL R28, R28, R28 ;  /* 0x0000001c1c1ca220 */ /* 0x004fe20000400000 */
[----:B------:R-:W-:Y:S01]  /*31e0*/  HGMMA.64x16x16.F32.BF16 R104, R24, gdesc[UR4].tnspB, RZ, !UPT, gsb0 ;  /* 0x4020000418687df0 */ /* 0x000fe2000c0018ff */
[----:B------:R-:W-:Y:S01]  /*31f0*/  UIADD3 UR6, UR60, 0x500, URZ ;  /* 0x000005003c067890 */ /* 0x000fe2000fffe03f */
[----:B------:R-:W-:Y:S01]  /*3200*/  @!P3 FMUL R44, R44, R44 ;  /* 0x0000002c2c2cb220 */ /* 0x000fe20000400000 */
[----:B------:R-:W-:Y:S01]  /*3210*/  UMOV UR7, 0xc0000010 ;  /* 0xc000001000077882 */ /* 0x000fe20000000000 */
[----:B------:R-:W-:Y:S01]  /*3220*/  FSETP.GEU.AND P2, PT, R48, -126, PT ;  /* 0xc2fc00003000780b */ /* 0x000fe20003f4e000 */
[----:B------:R-:W-:Y:S01]  /*3230*/  @!P5 FMUL R52, R52, 0.5 ;  /* 0x3f0000003434d820 */ /* 0x000fe20000400000 */
[----:B------:R-:W-:Y:S01]  /*3240*/  FSETP.GEU.AND P3, PT, R51, -126, PT ;  /* 0xc2fc00003300780b */ /* 0x000fe20003f6e000 */
[----:B------:R-:W2:Y:S01]  /*3250*/  MUFU.EX2 R12, R12 ;  /* 0x0000000c000c7308 */ /* 0x000ea20000000800 */
[----:B------:R-:W-:Y:S01]  /*3260*/  FSETP.GEU.AND P1, PT, R49, -126, PT ;  /* 0xc2fc00003100780b */ /* 0x000fe20003f2e000 */
[----:B------:R-:W-:Y:S01]  /*3270*/  FADD R45, R45, R50 ;  /* 0x000000322d2d7221 */ /* 0x000fe20000000000 */
[----:B------:R-:W-:Y:S01]  /*3280*/  FADD R34, R34, R43 ;  /* 0x0000002b22227221 */ /* 0x000fe20000000000 */
[----:B------:R-:W-:Y:S01]  /*3290*/  FADD R37, R37, R42 ;  /* 0x0000002a25257221 */ /* 0x000fe20000000000 */
[----:B------:R-:W-:Y:S01]  /*32a0*/  ULDC UR23, c[0x0][0x604] ;  /* 0x0001810000177ab9 */ /* 0x000fe20000000800 */
[----:B------:R-:W-:Y:S01]  /*32b0*/  ULDC UR61, c[0x0][0x28c] ;  /* 0x0000a300003d7ab9 */ /* 0x000fe20000000800 */
[----:B-1----:R-:W-:Y:S01]  /*32c0*/  @!P4 FMUL R17, R17, R17 ;  /* 0x000000111111c220 */ /* 0x002fe20000400000 */
[----:B------:R-:W-:Y:S01]  /*32d0*/  FSETP.GEU.AND P4, PT, R119, -126, PT ;  /* 0xc2fc00007700780b */ /* 0x000fe20003f8e000 */
[----:B------:R-:W1:Y:S01]  /*32e0*/  MUFU.EX2 R41, R52 ;  /* 0x0000003400297308 */ /* 0x000e620000000800 */
[----:B------:R-:W-:Y:S01]  /*32f0*/  @!P2 FMUL R48, R48, 0.5 ;  /* 0x3f0000003030a820 */ /* 0x000fe20000400000 */
[----:B------:R-:W-:Y:S01]  /*3300*/  IADD3 R11, R11, 0x40, RZ ;  /* 0x000000400b0b7810 */ /* 0x000fe20007ffe0ff */
[----:B------:R-:W-:Y:S01]  /*3310*/  @!P3 FMUL R51, R51, 0.5 ;  /* 0x3f0000003333b820 */ /* 0x000fe20000400000 */
[----:B------:R-:W-:Y:S01]  /*3320*/  LEA.HI.SX32 R118, R118, 0xffffffff, 0x1a ;  /* 0xffffffff76767811 */ /* 0x000fe200078fd2ff */
[----:B------:R-:W-:-:S03]  /*3330*/  @!P1 FMUL R49, R49, 0.5 ;  /* 0x3f00000031319820 */ /* 0x000fc60000400000 */
[----:B------:R-:W3:Y:S01]  /*3340*/  MUFU.EX2 R48, R48 ;  /* 0x0000003000307308 */ /* 0x000ee20000000800 */
[----:B--2---:R-:W-:-:S03]  /*3350*/  @!P6 FMUL R12, R12, R12 ;  /* 0x0000000c0c0ce220 */ /* 0x004fc60000400000 */
[----:B------:R-:W-:-:S04]  /*3360*/  @!P4 FMUL R119, R119, 0.5 ;  /* 0x3f0000007777c820 */ /* 0x000fc80000400000 */
[----:B------:R-:W2:Y:S01]  /*3370*/  MUFU.EX2 R51, R51 ;  /* 0x0000003300337308 */ /* 0x000ea20000000800 */
[----:B-1----:R-:W-:Y:S01]  /*3380*/  @!P5 FMUL R41, R41, R41 ;  /* 0x000000292929d220 */ /* 0x002fe20000400000 */
[----:B------:R-:W-:-:S03]  /*3390*/  FSETP.GEU.AND P5, PT, R55, -126, PT ;  /* 0xc2fc00003700780b */ /* 0x000fc60003fae000 */
[----:B------:R-:W-:-:S03]  /*33a0*/  FADD R38, R38, R41 ;  /* 0x0000002926267221 */ /* 0x000fc60000000000 */
[----:B------:R-:W1:Y:S01]  /*33b0*/  MUFU.EX2 R52, R119 ;  /* 0x0000007700347308 */ /* 0x000e620000000800 */
[----:B---3--:R-:W-:Y:S01]  /*33c0*/  @!P2 FMUL R48, R48, R48 ;  /* 0x000000303030a220 */ /* 0x008fe20000400000 */
[----:B------:R-:W-:Y:S02]  /*33d0*/  WARPGROUP.DEPBAR.LE gsb0, 0x0 ;  /* 0x00008000000079c5 */ /* 0x000fe40000010000 */
[----:B------:R-:W-:Y:S01]  /*33e0*/  WARPGROUP.ARRIVE ;  /* 0x00000000000079c5 */ /* 0x000fe20000000000 */
[----:B------:R-:W-:Y:S01]  /*33f0*/  FSETP.GEU.AND P2, PT, R54, -126, PT ;  /* 0xc2fc00003600780b */ /* 0x000fe20003f4e000 */
[----:B------:R-:W-:Y:S01]  /*3400*/  FADD R15, R15, R48 ;  /* 0x000000300f0f7221 */ /* 0x000fe20000000000 */
[----:B------:R-:W-:Y:S01]  /*3410*/  @!P5 FMUL R55, R55, 0.5 ;  /* 0x3f0000003737d820 */ /* 0x000fe20000400000 */
[----:B------:R-:W3:Y:S01]  /*3420*/  MUFU.EX2 R49, R49 ;  /* 0x0000003100317308 */ /* 0x000ee20000000800 */
[----:B--2---:R-:W-:Y:S01]  /*3430*/  @!P3 FMUL R51, R51, R51 ;  /* 0x000000333333b220 */ /* 0x004fe20000400000 */
[----:B------:R-:W-:Y:S01]  /*3440*/  HGMMA.64x16x16.F32.BF16 R96, R24, gdesc[UR12].tnspB, RZ, !UPT, gsb0 ;  /* 0x4020000c18607df0 */ /* 0x000fe2000c0018ff */
[----:B------:R-:W-:Y:S01]  /*3450*/  UMOV UR14, UR8 ;  /* 0x00000008000e7c82 */ /* 0x000fe20008000000 */
[----:B------:R-:W-:Y:S01]  /*3460*/  UMOV UR15, 0xc0000010 ;  /* 0xc0000010000f7882 */ /* 0x000fe20000000000 */
[----:B------:R-:W-:Y:S01]  /*3470*/  UIADD3 UR8, UR60, 0x420, URZ ;  /* 0x000004203c087890 */ /* 0x000fe2000fffe03f */
[----:B------:R-:W-:Y:S01]  /*3480*/  FSETP.GEU.AND P3, PT, R53, -126, PT ;  /* 0xc2fc00003500780b */ /* 0x000fe20003f6e000 */
[----:B------:R-:W-:Y:S01]  /*3490*/  FADD R46, R46, R51 ;  /* 0x000000332e2e7221 */ /* 0x000fe20000000000 */
[----:B------:R-:W2:Y:S01]  /*34a0*/  MUFU.EX2 R120, R55 ;  /* 0x0000003700787308 */ /* 0x000ea20000000800 */
[----:B-1----:R-:W-:Y:S01]  /*34b0*/  @!P4 FMUL R52, R52, R52 ;  /* 0x000000343434c220 */ /* 0x002fe20000400000 */
[----:B------:R-:W-:Y:S01]  /*34c0*/  FSETP.GEU.AND P4, PT, R47, -126, PT ;  /* 0xc2fc00002f00780b */ /* 0x000fe20003f8e000 */
[----:B------:R-:W-:-:S02]  /*34d0*/  @!P2 FMUL R54, R54, 0.5 ;  /* 0x3f0000003636a820 */ /* 0x000fc40000400000 */
[----:B------:R-:W-:-:S03]  /*34e0*/  FADD R19, R19, R52 ;  /* 0x0000003413137221 */ /* 0x000fc60000000000 */
[----:B------:R-:W1:Y:S01]  /*34f0*/  MUFU.EX2 R121, R54 ;  /* 0x0000003600797308 */ /* 0x000e620000000800 */
[----:B---3--:R-:W-:Y:S01]  /*3500*/  @!P1 FMUL R49, R49, R49 ;  /* 0x0000003131319220 */ /* 0x008fe20000400000 */
[----:B------:R-:W-:Y:S01]  /*3510*/  ISETP.GE.AND P1, PT, R18, 0x81, PT ;  /* 0x000000811200780c */ /* 0x000fe20003f26270 */
[----:B------:R-:W-:-:S04]  /*3520*/  @!P3 FMUL R53, R53, 0.5 ;  /* 0x3f0000003535b820 */ /* 0x000fc80000400000 */
[----:B------:R-:W-:Y:S02]  /*3530*/  @!P4 FMUL R47, R47, 0.5 ;  /* 0x3f0000002f2fc820 */ /* 0x000fe40000400000 */
[----:B------:R-:W3:Y:S01]  /*3540*/  MUFU.EX2 R53, R53 ;  /* 0x0000003500357308 */ /* 0x000ee20000000800 */
[----:B--2---:R-:W-:-:S07]  /*3550*/  @!P5 FMUL R120, R120, R120 ;  /* 0x000000787878d220 */ /* 0x004fce0000400000 */
[----:B------:R-:W2:Y:S01]  /*3560*/  MUFU.EX2 R54, R47 ;  /* 0x0000002f00367308 */ /* 0x000ea20000000800 */
[----:B-1----:R-:W-:Y:S01]  /*3570*/  @!P2 FMUL R121, R121, R121 ;  /* 0x000000797979a220 */ /* 0x002fe20000400000 */
[----:B---3--:R-:W-:Y:S01]  /*3580*/  @!P3 FMUL R53, R53, R53 ;  /* 0x000000353535b220 */ /* 0x008fe20000400000 */
[----:B------:R-:W-:Y:S02]  /*3590*/  WARPGROUP.DEPBAR.LE gsb0, 0x0 ;  /* 0x00008000000079c5 */ /* 0x000fe40000010000 */
[----:B------:R-:W-:Y:S01]  /*35a0*/  WARPGROUP.ARRIVE ;  /* 0x00000000000079c5 */ /* 0x000fe20000000000 */
[----:B--2---:R-:W-:-:S05]  /*35b0*/  @!P4 FMUL R54, R54, R54 ;  /* 0x000000363636c220 */ /* 0x004fca0000400000 */
[----:B------:R-:W-:Y:S01]  /*35c0*/  HGMMA.64x16x16.F32.BF16 R88, R24, gdesc[UR8].tnspB, RZ, !UPT, gsb0 ;  /* 0x4020000818587df0 */ /* 0x000fe2000c0018ff */
[----:B------:R-:W-:Y:S01]  /*35d0*/  UIADD3 UR10, UR60, 0x600, URZ ;  /* 0x000006003c0a7890 */ /* 0x000fe2000fffe03f */
[----:B------:R-:W-:Y:S01]  /*35e0*/  UMOV UR11, 0xc0000010 ;  /* 0xc0000010000b7882 */ /* 0x000fe20000000000 */
[----:B------:R-:W-:Y:S02]  /*35f0*/  WARPGROUP.DEPBAR.LE gsb0, 0x0 ;  /* 0x00008000000079c5 */ /* 0x000fe40000010000 */
[----:B------:R-:W-:-:S06]  /*3600*/  WARPGROUP.ARRIVE ;  /* 0x00000000000079c5 */ /* 0x000fcc0000000000 */
[----:B------:R-:W-:Y:S01]  /*3610*/  HGMMA.64x16x16.F32.BF16 R80, R24, gdesc[UR4].tnspB, RZ, !UPT, gsb0 ;  /* 0x4020000418507df0 */ /* 0x000fe2000c0018ff */
[----:B------:R-:W-:Y:S01]  /*3620*/  UIADD3 UR6, UR60, 0x680, URZ ;  /* 0x000006803c067890 */ /* 0x000fe2000fffe03f */
[----:B------:R-:W-:Y:S01]  /*3630*/  UMOV UR7, 0xc0000010 ;  /* 0xc000001000077882 */ /* 0x000fe20000000000 */
[----:B------:R-:W-:Y:S02]  /*3640*/  WARPGROUP.DEPBAR.LE gsb0, 0x0 ;  /* 0x00008000000079c5 */ /* 0x000fe40000010000 */
[----:B------:R-:W-:-:S06]  /*3650*/  WARPGROUP.ARRIVE ;  /* 0x00000000000079c5 */ /* 0x000fcc0000000000 */
[----:B------:R-:W-:Y:S01]  /*3660*/  HGMMA.64x16x16.F32.BF16 R72, R24, gdesc[UR12].tnspB, RZ, !UPT, gsb0 ;  /* 0x4020000c18487df0 */ /* 0x000fe2000c0018ff */
[----:B------:R-:W-:Y:S01]  /*3670*/  UMOV UR14, UR8 ;  /* 0x00000008000e7c82 */ /* 0x000fe20008000000 */
[----:B------:R-:W-:Y:S01]  /*3680*/  UMOV UR15, 0xc0000010 ;  /* 0xc0000010000f7882 */ /* 0x000fe20000000000 */
[----:B------:R-:W-:Y:S01]  /*3690*/  UIADD3 UR8, UR60, 0x5a0, URZ ;  /* 0x000005a03c087890 */ /* 0x000fe2000fffe03f */
        /* <DEDUP_REMOVED lines=11> */
[C---:B------:R-:W-:Y:S01]  /*3750*/  F2FP.BF16.F32.PACK_AB R24, R35.reuse, R30 ;  /* 0x0000001e2318723e */ /* 0x040fe200000010ff */
[----:B------:R-:W-:Y:S01]  /*3760*/  FADD R30, R30, R29 ;  /* 0x0000001d1e1e7221 */ /* 0x000fe20000000000 */
[----:B------:R-:W-:Y:S01]  /*3770*/  F2FP.BF16.F32.PACK_AB R26, R36, R33 ;  /* 0x00000021241a723e */ /* 0x000fe200000010ff */
[----:B------:R-:W-:Y:S01]  /*3780*/  FADD R35, R35, R40 ;  /* 0x0000002823237221 */ /* 0x000fe20000000000 */
[----:B------:R-:W-:Y:S01]  /*3790*/  F2FP.BF16.F32.PACK_AB R25, R28, R39 ;  /* 0x000000271c19723e */ /* 0x000fe200000010ff */
[----:B------:R-:W-:Y:S01]  /*37a0*/  FADD R36, R36, R49 ;  /* 0x0000003124247221 */ /* 0x000fe20000000000 */
[----:B------:R-:W-:Y:S01]  /*37b0*/  F2FP.BF16.F32.PACK_AB R27, R17, R44 ;  /* 0x0000002c111b723e */ /* 0x000fe200000010ff */
[----:B------:R-:W-:Y:S01]  /*37c0*/  FADD R39, R39, R120 ;  /* 0x0000007827277221 */ /* 0x000fe20000000000 */
[----:B------:R-:W-:Y:S01]  /*37d0*/  FADD R28, R28, R121 ;  /* 0x000000791c1c7221 */ /* 0x000fe20000000000 */
[----:B------:R-:W-:Y:S01]  /*37e0*/  FADD R30, R45, R30 ;  /* 0x0000001e2d1e7221 */ /* 0x000fe20000000000 */
[----:B------:R-:W-:Y:S01]  /*37f0*/  WARPGROUP.ARRIVE ;  /* 0x00000000000079c5 */ /* 0x000fe20000000000 */
[----:B------:R-:W-:Y:S01]  /*3800*/  FADD R34, R34, R35 ;  /* 0x0000002322227221 */ /* 0x000fe20000000000 */
[----:B------:R-:W-:Y:S01]  /*3810*/  FADD R37, R37, R36 ;  /* 0x0000002425257221 */ /* 0x000fe20000000000 */
[----:B------:R-:W-:Y:S01]  /*3820*/  FADD R38, R38, R39 ;  /* 0x0000002726267221 */ /* 0x000fe20000000000 */
[----:B------:R-:W-:-:S02]  /*3830*/  FADD R15, R15, R28 ;  /* 0x0000001c0f0f7221 */ /* 0x000fc40000000000 */
[----:B------:R-:W-:Y:S01]  /*3840*/  HGMMA.64x16x16.F32.BF16 R104, R24, gdesc[UR4].tnspB, R104, gsb0 ;  /* 0x4020000418687df0 */ /* 0x000fe20008001868 */
[----:B------:R-:W-:Y:S01]  /*3850*/  UIADD3 UR6, UR60, 0x520, URZ ;  /* 0x000005203c067890 */ /* 0x000fe2000fffe03f */
[----:B------:R-:W-:Y:S01]  /*3860*/  FADD R37, R34, R37 ;  /* 0x0000002522257221 */ /* 0x000fe20000000000 */
[----:B------:R-:W-:Y:S01]  /*3870*/  UMOV UR7, 0xc0000010 ;  /* 0xc000001000077882 */ /* 0x000fe20000000000 */
[----:B------:R-:W-:Y:S02]  /*3880*/  WARPGROUP.DEPBAR.LE gsb0, 0x0 ;  /* 0x00008000000079c5 */ /* 0x000fe40000010000 */
[----:B------:R-:W-:-:S06]  /*3890*/  WARPGROUP.ARRIVE ;  /* 0x00000000000079c5 */ /* 0x000fcc0000000000 */
[----:B------:R-:W-:Y:S01]  /*38a0*/  HGMMA.64x16x16.F32.BF16 R96, R24, gdesc[UR12].tnspB, R96, gsb0 ;  /* 0x4020000c18607df0 */ /* 0x000fe20008001860 */
[----:B------:R-:W-:Y:S01]  /*38b0*/  UMOV UR14, UR8 ;  /* 0x00000008000e7c82 */ /* 0x000fe20008000000 */
[----:B------:R-:W-:Y:S01]  /*38c0*/  UMOV UR15, 0xc0000010 ;  /* 0xc0000010000f7882 */ /* 0x000fe20000000000 */
[----:B------:R-:W-:Y:S01]  /*38d0*/  UIADD3 UR8, UR60, 0x440, URZ ;  /* 0x000004403c087890 */ /* 0x000fe2000fffe03f */
[----:B------:R-:W-:Y:S02]  /*38e0*/  WARPGROUP.DEPBAR.LE gsb0, 0x0 ;  /* 0x00008000000079c5 */ /* 0x000fe40000010000 */
[----:B------:R-:W-:-:S06]  /*38f0*/  WARPGROUP.ARRIVE ;  /* 0x00000000000079c5 */ /* 0x000fcc0000000000 */
[----:B------:R-:W-:Y:S01]  /*3900*/  HGMMA.64x16x16.F32.BF16 R88, R24, gdesc[UR8].tnspB, R88, gsb0 ;  /* 0x4020000818587df0 */ /* 0x000fe20008001858 */
[----:B------:R-:W-:Y:S01]  /*3910*/  UIADD3 UR10, UR60, 0x620, URZ ;  /* 0x000006203c0a7890 */ /* 0x000fe2000fffe03f */
[----:B------:R-:W-:Y:S01]  /*3920*/  UMOV UR11, 0xc0000010 ;  /* 0xc0000010000b7882 */ /* 0x000fe20000000000 */
        /* <DEDUP_REMOVED lines=22> */
[----:B------:R-:W-:Y:S02]  /*3a90*/  F2FP.BF16.F32.PACK_AB R24, R43, R50 ;  /* 0x000000322b18723e */ /* 0x000fe400000010ff */
[----:B------:R-:W-:Y:S01]  /*3aa0*/  F2FP.BF16.F32.PACK_AB R26, R42, R31 ;  /* 0x0000001f2a1a723e */ /* 0x000fe200000010ff */
[----:B------:R-:W-:Y:S01]  /*3ab0*/  FADD R31, R32, R31 ;  /* 0x0000001f201f7221 */ /* 0x000fe20000000000 */
[----:B------:R-:W-:Y:S02]  /*3ac0*/  F2FP.BF16.F32.PACK_AB R25, R48, R41 ;  /* 0x000000293019723e */ /* 0x000fe400000010ff */
[----:B------:R-:W-:-:S04]  /*3ad0*/  F2FP.BF16.F32.PACK_AB R27, R52, R51 ;  /* 0x00000033341b723e */ /* 0x000fc800000010ff */
        /* <DEDUP_REMOVED lines=38> */
[----:B------:R-:W-:Y:S02]  /*3d40*/  F2FP.BF16.F32.PACK_AB R26, R49, R12 ;  /* 0x0000000c311a723e */ /* 0x000fe400000010ff */
[----:B------:R-:W-:Y:S02]  /*3d50*/  F2FP.BF16.F32.PACK_AB R25, R121, R120 ;  /* 0x000000787919723e */ /* 0x000fe400000010ff */
[----:B------:R-:W-:Y:S01]  /*3d60*/  F2FP.BF16.F32.PACK_AB R27, R54, R53 ;  /* 0x00000035361b723e */ /* 0x000fe200000010ff */
[----:B------:R-:W-:Y:S01]  /*3d70*/  FADD R53, R44, R53 ;  /* 0x000000352c357221 */ /* 0x000fe20000000000 */
[----:B------:R-:W-:-:S02]  /*3d80*/  FADD R54, R17, R54 ;  /* 0x0000003611367221 */ /* 0x000fc40000000000 */
[----:B------:R-:W-:Y:S01]  /*3d90*/  WARPGROUP.ARRIVE ;  /* 0x00000000000079c5 */ /* 0x000fe20000000000 */
[----:B------:R-:W-:Y:S01]  /*3da0*/  FADD R53, R46, R53 ;  /* 0x000000352e357221 */ /* 0x000fe20000000000 */
[----:B------:R-:W-:Y:S01]  /*3db0*/  FADD R54, R19, R54 ;  /* 0x0000003613367221 */ /* 0x000fe20000000000 */
[----:B------:R-:W-:Y:S02]  /*3dc0*/  IMAD.MOV.U32 R19, RZ, RZ, 0x2 ;  /* 0x00000002ff137424 */ /* 0x000fe400078e00ff */
[----:B------:R-:W-:Y:S01]  /*3dd0*/  FADD R38, R38, R53 ;  /* 0x0000003526267221 */ /* 0x000fe20000000000 */
[----:B------:R-:W-:Y:S01]  /*3de0*/  HGMMA.64x16x16.F32.BF16 R104, R24, gdesc[UR4].tnspB, R104, gsb0 ;  /* 0x4020000418687df0 */ /* 0x000fe20008001868 */
[----:B------:R-:W-:Y:S01]  /*3df0*/  UIADD3 UR6, UR60, 0x560, URZ ;  /* 0x000005603c067890 */ /* 0x000fe2000fffe03f */
[----:B------:R-:W-:Y:S01]  /*3e00*/  FADD R17, R15, R54 ;  /* 0x000000360f117221 */ /* 0x000fe20000000000 */
[----:B------:R-:W-:-:S03]  /*3e10*/  UMOV UR7, 0xc0000010 ;  /* 0xc000001000077882 */ /* 0x000fc60000000000 */
[----:B------:R-:W-:Y:S01]  /*3e20*/  FADD R17, R38, R17 ;  /* 0x0000001126117221 */ /* 0x000fe20000000000 */
[----:B------:R-:W-:Y:S02]  /*3e30*/  WARPGROUP.DEPBAR.LE gsb0, 0x0 ;  /* 0x00008000000079c5 */ /* 0x000fe40000010000 */
[----:B------:R-:W-:-:S06]  /*3e40*/  WARPGROUP.ARRIVE ;  /* 0x00000000000079c5 */ /* 0x000fcc0000000000 */
[----:B------:R-:W-:Y:S01]  /*3e50*/  HGMMA.64x16x16.F32.BF16 R96, R24, gdesc[UR12].tnspB, R96, gsb0 ;  /* 0x4020000c18607df0 */ /* 0x000fe20008001860 */
[----:B------:R-:W-:Y:S01]  /*3e60*/  UMOV UR14, UR8 ;  /* 0x00000008000e7c82 */ /* 0x000fe20008000000 */
        /* <DEDUP_REMOVED lines=13> */
[----:B------:R-:W-:Y:S03]  /*3f40*/  HGMMA.64x16x16.F32.BF16 R72, R24, gdesc[UR12].tnspB, R72, gsb0 ;  /* 0x4020000c18487df0 */ /* 0x000fe60008001848 */
[----:B------:R-:W-:Y:S02]  /*3f50*/  WARPGROUP.DEPBAR.LE gsb0, 0x0 ;  /* 0x00008000000079c5 */ /* 0x000fe40000010000 */
[----:B------:R-:W-:-:S06]  /*3f60*/  WARPGROUP.ARRIVE ;  /* 0x00000000000079c5 */ /* 0x000fcc0000000000 */
[----:B------:R-:W-:Y:S03]  /*3f70*/  HGMMA.64x16x16.F32.BF16 R64, R24, gdesc[UR8].tnspB, R64, gsb0 ;  /* 0x4020000818407df0 */ /* 0x000fe60008001840 */
[----:B------:R-:W-:Y:S02]  /*3f80*/  WARPGROUP.DEPBAR.LE gsb0, 0x0 ;  /* 0x00008000000079c5 */ /* 0x000fe40000010000 */
[----:B------:R-:W-:-:S06]  /*3f90*/  WARPGROUP.ARRIVE ;  /* 0x00000000000079c5 */ /* 0x000fcc0000000000 */
[----:B------:R-:W-:Y:S03]  /*3fa0*/  HGMMA.64x16x16.F32.BF16 R56, R24, gdesc[UR4].tnspB, R56, gsb0 ;  /* 0x4020000418387df0 */ /* 0x000fe60008001838 */
[----:B------:R-:W-:Y:S02]  /*3fb0*/  WARPGROUP.DEPBAR.LE gsb0, 0x0 ;  /* 0x00008000000079c5 */ /* 0x000fe40000010000 */
[----:B------:R-:W-:Y:S01]  /*3fc0*/  FADD R24, R33, R12 ;  /* 0x0000000c21187221 */ /* 0x000fe20000000000 */
[----:B------:R-:W-:-:S03]  /*3fd0*/  VIADD R12, R2, 0x11820 ;  /* 0x00011820020c7836 */ /* 0x000fc60000000000 */
[----:B------:R-:W-:Y:S02]  /*3fe0*/  FADD R31, R31, R24 ;  /* 0x000000181f1f7221 */ /* 0x000fe40000000000 */
[----:B------:R-:W-:Y:S02]  /*3ff0*/  PRMT R25, RZ, 0x654, R12 ;  /* 0x00000654ff197816 */ /* 0x000fe4000000000c */
[----:B------:R-:W-:Y:S02]  /*4000*/  FADD R30, R30, R31 ;  /* 0x0000001f1e1e7221 */ /* 0x000fe40000000000 */
[----:B------:R1:W-:Y:S02]  /*4010*/  SYNCS.ARRIVE.TRANS64.RED.A1T0 RZ, [R25+URZ], RZ ;  /* 0x000000ff19ff79a7 */ /* 0x0003e4000810043f */
[----:B------:R-:W-:Y:S01]  /*4020*/  FADD R15, R30, R37 ;  /* 0x000000251e0f7221 */ /* 0x000fe20000000000 */
[----:B------:R-:W-:Y:S06]  /*4030*/  @!P1 BRA `(.L_x_24) ;  /* 0x0000002c005c9947 */ /* 0x000fec0003800000 */
[----:B------:R-:W-:Y:S01]  /*4040*/  IMAD.MOV.U32 R125, RZ, RZ, R13 ;  /* 0x000000ffff7d7224 */ /* 0x000fe200078e000d */
[----:B------:R-:W-:Y:S01]  /*4050*/  MOV R119, R14 ;  /* 0x0000000e00777202 */ /* 0x000fe20000000f00 */
[----:B------:R-:W-:Y:S01]  /*4060*/  IMAD.MOV.U32 R18, RZ, RZ, R118 ;  /* 0x000000ffff127224 */ /* 0x000fe200078e0076 */
[----:B------:R-:W-:Y:S01]  /*4070*/  MOV R5, 0x1 ;  /* 0x0000000100057802 */ /* 0x000fe20000000f00 */
[----:B------:R-:W-:Y:S01]  /*4080*/  IMAD.MOV.U32 R19, RZ, RZ, 0x2 ;  /* 0x00000002ff137424 */ /* 0x000fe200078e00ff */
[----:B------:R-:W-:Y:S01]  /*4090*/  ULDC UR22, c[0x0][0x604] ;  /* 0x0001810000167ab9 */ /* 0x000fe20000000800 */
[----:B------:R-:W-:-:S07]  /*40a0*/  IMAD.MOV.U32 R10, RZ, RZ, RZ ;  /* 0x000000ffff0a7224 */ /* 0x000fce00078e00ff */
.L_x_36:
[----:B------:R-:W-:Y:S01]  /*40b0*/  IMAD R14, R19, 0x8, R2 ;  /* 0x00000008130e7824 */ /* 0x000fe200078e0202 */
[----:B-1----:R-:W-:-:S07]  /*40c0*/  SHF.L.U32 R13, R10, 0x1f, RZ ;  /* 0x0000001f0a0d7819 */ /* 0x002fce00000006ff */
[----:B------:R-:W-:Y:S05]  /*40d0*/  YIELD ;  /* 0x0000000000007946 */ /* 0x000fea0003800000 */
[----:B------:R-:W2:Y:S01]  /*40e0*/  SYNCS.PHASECHK.TRANS64.TRYWAIT P2, [R14+URZ+0x11800], R13 ;  /* 0x0118000d0e0075a7 */ /* 0x000ea2000804017f */
[C---:B------:R-:W-:Y:S02]  /*40f0*/  ISETP.GT.AND P1, PT, R18.reuse, 0x2, PT ;  /* 0x000000021200780c */ /* 0x040fe40003f24270 */
[----:B------:R-:W-:Y:S01]  /*4100*/  IADD3 R18, R18, -0x1, RZ ;  /* 0xffffffff12127810 */ /* 0x000fe20007ffe0ff */
[----:B--2---:R-:W-:Y:S10]  /*4110*/  @!P2 BRA `(.L_x_25) ;  /* 0x000000800038a947 */ /* 0x004ff40003800000 */
.L_x_90:
[----:B------:R-:W-:Y:S05]  /*4120*/  WARPSYNC.ALL ;  /* 0x0000000000007948 */ /* 0x000fea0003800000 */
[----:B------:R-:W-:Y:S01]  /*4130*/  R2UR UR6, R19 ;  /* 0x00000000130672ca */ /* 0x000fe200000e0000 */
[----:B------:R-:W-:Y:S01]  /*4140*/  ULOP3.LUT UR7, UR60, 0x10000, URZ, 0xfc, !UPT ;  /* 0x000100003c077892 */ /* 0x000fe2000f8efc3f */
[----:B------:R-:W-:Y:S01]  /*4150*/  R2UR UR28, R116 ;  /* 0x00000000741c72ca */ /* 0x000fe200000e0000 */
[----:B-1----:R-:W-:Y:S01]  /*4160*/  WARPGROUP.ARRIVE ;  /* 0x00000000000079c5 */ /* 0x002fe20000000000 */
[----:B------:R-:W-:Y:S01]  /*4170*/  R2UR UR29, R117 ;  /* 0x00000000751d72ca */ /* 0x000fe200000e0000 */
[----:B------:R-:W-:Y:S01]  /*4180*/  UMOV UR31, 0xc0000010 ;  /* 0xc0000010001f7882 */ /* 0x000fe20000000000 */
[----:B------:R-:W-:Y:S01]  /*4190*/  R2UR UR24, R114 ;  /* 0x00000000721872ca */ /* 0x000fe200000e0000 */
[----:B------:R-:W-:Y:S01]  /*41a0*/  UMOV UR27, 0xc0000010 ;  /* 0xc0000010001b7882 */ /* 0x000fe20000000000 */
[----:B------:R-:W-:Y:S01]  /*41b0*/  R2UR UR25, R115 ;  /* 0x00000000731972ca */ /* 0x000fe200000e0000 */
[----:B------:R-:W-:Y:S01]  /*41c0*/  UMOV UR19, 0xc0000010 ;  /* 0xc000001000137882 */ /* 0x000fe20000000000 */
[----:B------:R-:W-:Y:S01]  /*41d0*/  R2UR UR16, R112 ;  /* 0x00000000701072ca */ /* 0x000fe200000e0000 */
[----:B------:R-:W-:Y:S01]  /*41e0*/  UMOV UR15, 0xc0000010 ;  /* 0xc0000010000f7882 */ /* 0x000fe20000000000 */
[----:B------:R-:W-:Y:S01]  /*41f0*/  R2UR UR17, R113 ;  /* 0x00000000711172ca */ /* 0x000fe200000e0000 */
[----:B------:R-:W-:Y:S01]  /*4200*/  UIMAD UR6, UR6, 0x380, UR7 ;  /* 0x00000380060678a4 */ /* 0x000fe2000f8e0207 */
[----:B------:R-:W-:Y:S01]  /*4210*/  R2UR UR12, R22 ;  /* 0x00000000160c72ca */ /* 0x000fe200000e0000 */
[----:B------:R-:W-:Y:S01]  /*4220*/  UMOV UR11, 0xc0000010 ;  /* 0xc0000010000b7882 */ /* 0x000fe20000000000 */
[----:B------:R-:W-:Y:S01]  /*4230*/  R2UR UR13, R23 ;  /* 0x00000000170d72ca */ /* 0x000fe200000e0000 */
[----:B------:R-:W-:Y:S01]  /*4240*/  UIADD3 UR7, UR6, 0x80, URZ ;  /* 0x0000008006077890 */ /* 0x000fe2000fffe03f */
[----:B------:R-:W-:Y:S01]  /*4250*/  R2UR UR8, R20 ;  /* 0x00000000140872ca */ /* 0x000fe200000e0000 */
[----:B------:R-:W-:Y:S01]  /*4260*/  UIADD3 UR58, UR6, 0x280, URZ ;  /* 0x00000280063a7890 */ /* 0x000fe2000fffe03f */
[----:B------:R-:W-:Y:S01]  /*4270*/  R2UR UR9, R21 ;  /* 0x00000000150972ca */ /* 0x000fe200000e0000 */
[----:B------:R-:W-:Y:S01]  /*4280*/  UMOV UR30, UR6 ;  /* 0x00000006001e7c82 */ /* 0x000fe20008000000 */
[----:B------:R-:W-:Y:S01]  /*4290*/  UMOV UR59, 0xc0000010 ;  /* 0xc0000010003b7882 */ /* 0x000fe20000000000 */
[----:B------:R-:W-:Y:S01]  /*42a0*/  HGMMA.64x64x16.F32.BF16 R24, gdesc[UR28], RZ, !UPT, gsb0 ;  /* 0x00e000001c1879f0 */ /* 0x000fe2000c0018ff */
[----:B------:R-:W-:Y:S01]  /*42b0*/  UMOV UR26, UR7 ;  /* 0x00000007001a7c82 */ /* 0x000fe20008000000 */
[----:B------:R-:W-:Y:S01]  /*42c0*/  UIADD3 UR7, UR6, 0x100, URZ ;  /* 0x0000010006077890 */ /* 0x000fe2000fffe03f */
[----:B------:R-:W-:-:S06]  /*42d0*/  ISETP.NE.AND P2, PT, R8, RZ, PT ;  /* 0x000000ff0800720c */ /* 0x000fcc0003f45270 */
[----:B------:R-:W-:Y:S01]  /*42e0*/  UMOV UR18, UR7 ;  /* 0x0000000700127c82 */ /* 0x000fe20008000000 */
[----:B------:R-:W-:-:S07]  /*42f0*/  UIADD3 UR7, UR6, 0x180, URZ ;  /* 0x0000018006077890 */ /* 0x000fce000fffe03f */
[----:B------:R-:W-:Y:S01]  /*4300*/  UMOV UR14, UR7 ;  /* 0x00000007000e7c82 */ /* 0x000fe20008000000 */
[----:B------:R-:W-:Y:S02]  /*4310*/  UIADD3 UR7, UR6, 0x200, URZ ;  /* 0x0000020006077890 */ /* 0x000fe4000fffe03f */
[----:B------:R-:W-:-:S05]  /*4320*/  UIADD3 UR6, UR6, 0x300, URZ ;  /* 0x0000030006067890 */ /* 0x000fca000fffe03f */
[----:B------:R-:W-:Y:S01]  /*4330*/  UMOV UR10, UR7 ;  /* 0x00000007000a7c82 */ /* 0x000fe20008000000 */
[----:B------:R-:W-:Y:S01]  /*4340*/  UMOV UR7, 0xc0000010 ;  /* 0xc000001000077882 */ /* 0x000fe20000000000 */
[----:B------:R-:W-:Y:S02]  /*4350*/  WARPGROUP.DEPBAR.LE gsb0, 0x0 ;  /* 0x00008000000079c5 */ /* 0x000fe40000010000 */
[----:B------:R-:W-:-:S06]  /*4360*/  WARPGROUP.ARRIVE ;  /* 0x00000000000079c5 */ /* 0x000fcc0000000000 */
[----:B------:R-:W-:Y:S03]  /*4370*/  HGMMA.64x64x16.F32.BF16 R24, gdesc[UR24], R24, gsb0 ;  /* 0x00e00000181879f0 */ /* 0x000fe60008001818 */
        /* <DEDUP_REMOVED lines=16> */
[----:B------:R-:W-:Y:S05]  /*4480*/  @P2 BRA `(.L_x_26) ;  /* 0x0000000400202947 */ /* 0x000fea0003800000 */
[----:B------:R-:W-:-:S13]  /*4490*/  ISETP.LT.OR P3, PT, R6, 0x1, !P0 ;  /* 0x000000010600780c */ /* 0x000fda0004761670 */
[----:B------:R-:W-:Y:S05]  /*44a0*/  @P3 BRA `(.L_x_27) ;  /* 0x0000000400143947 */ /* 0x000fea0003800000 */
[----:B--2---:R-:W-:Y:S01]  /*44b0*/  IMAD R13, R3, 0x8, R2 ;  /* 0x00000008030d7824 */ /* 0x004fe200078e0202 */
[----:B------:R-:W-:Y:S02]  /*44c0*/  SHF.L.U32 R14, R4, 0x1f, RZ ;  /* 0x0000001f040e7819 */ /* 0x000fe400000006ff */
[----:B------:R-:W-:Y:S02]  /*44d0*/  ISETP.NE.AND P4, PT, R0, RZ, PT ;  /* 0x000000ff0000720c */ /* 0x000fe40003f85270 */
[----:B------:R-:W1:Y:S02]  /*44e0*/  SYNCS.PHASECHK.TRANS64.TRYWAIT P3, [R13+URZ+0x11820], R14 ;  /* 0x0118200e0d0075a7 */ /* 0x000e64000806017f */
[----:B-1----:R-:W-:Y:S09]  /*44f0*/  @!P3 BRA `(.L_x_28) ;  /* 0x0000007c0054b947 */ /* 0x002ff20003800000 */
.L_x_91:
[----:B------:R-:W-:Y:S05]  /*4500*/  @P4 BRA `(.L_x_29) ;  /* 0x0000000000144947 */ /* 0x000fea0003800000 */
[----:B------:R-:W-:Y:S01]  /*4510*/  LOP3.LUT P3, RZ, R16, 0x1f, RZ, 0xc0, !PT ;  /* 0x0000001f10ff7812 */ /* 0x000fe2000786c0ff */
[----:B-1----:R-:W-:-:S04]  /*4520*/  IMAD.MOV.U32 R14, RZ, RZ, 0x3800 ;  /* 0x00003800ff0e7424 */ /* 0x002fc800078e00ff */
[----:B------:R2:W-:Y:S08]  /*4530*/  SYNCS.ARRIVE.TRANS64 RZ, [R13+URZ+0x11800], R14 ;  /* 0x0118000e0dff79a7 */ /* 0x0005f0000800003f */
[----:B------:R-:W-:Y:S05]  /*4540*/  @!P3 BRA `(.L_x_29) ;  /* 0x000000000004b947 */ /* 0x000fea0003800000 */
[----:B------:R-:W-:Y:S01]  /*4550*/  BPT.TRAP 0x1 ;  /* 0x000000040000795c */ /* 0x000fe20000300000 */
.L_x_29:
[----:B-12---:R-:W-:Y:S01]  /*4560*/  IMAD R14, R3, 0x3800, R2 ;  /* 0x00003800030e7824 */ /* 0x006fe200078e0202 */
        /* <DEDUP_REMOVED lines=10> */
[----:B------:R-:W-:Y:S01]  /*4610*/  UMOV UR42, 0x10 ;  /* 0x00000010002a7882 */ /* 0x000fe20000000000 */
[----:B------:R-:W-:Y:S01]  /*4620*/  UMOV UR44, UR52 ;  /* 0x00000034002c7c82 */ /* 0x000fe20008000000 */
[----:B------:R-:W-:Y:S01]  /*4630*/  UMOV UR45, UR53 ;  /* 0x00000035002d7c82 */ /* 0x000fe20008000000 */
[----:B------:R-:W-:Y:S01]  /*4640*/  UIADD3 UR49, UR49, 0x11800, URZ ;  /* 0x0001180031317890 */ /* 0x000fe2000fffe03f */
[----:B------:R-:W-:Y:S01]  /*4650*/  ISETP.NE.AND P3, PT, R3, 0x4, PT ;  /* 0x000000040300780c */ /* 0x000fe20003f65270 */
[----:B------:R-:W-:-:S02]  /*4660*/  USHF.L.U32 UR51, UR51, 0x6, URZ ;  /* 0x0000000633337899 */ /* 0x000fc4000800063f */
[----:B------:R-:W-:Y:S01]  /*4670*/  UIADD3 UR48, UR17, 0x3800, URZ ;  /* 0x0000380011307890 */ /* 0x000fe2000fffe03f */
[----:B------:R-:W-:Y:S01]  /*4680*/  SEL R13, RZ, 0x1, P3 ;  /* 0x00000001ff0d7807 */ /* 0x000fe20001800000 */
[----:B------:R-:W-:Y:S01]  /*4690*/  UIADD3 UR40, UR17, 0x4000, URZ ;  /* 0x0000400011287890 */ /* 0x000fe2000fffe03f */
[----:B------:R-:W-:Y:S01]  /*46a0*/  SEL R3, R3, RZ, P3 ;  /* 0x000000ff03037207 */ /* 0x000fe20001800000 */
[----:B------:R-:W-:Y:S01]  /*46b0*/  UIADD3 UR8, UR17, 0x4800, URZ ;  /* 0x0000480011087890 */ /* 0x000fe2000fffe03f */
[----:B------:R-:W-:Y:S01]  /*46c0*/  LOP3.LUT R4, R4, R13, RZ, 0x3c, !PT ;  /* 0x0000000d04047212 */ /* 0x000fe200078e3cff */
        /* <DEDUP_REMOVED lines=23> */
[----:B------:R-:W-:Y:S01]  /*4840*/  UMOV UR18, 0x50 ;  /* 0x0000005000127882 */ /* 0x000fe20000000000 */
[----:B------:R-:W-:Y:S01]  /*4850*/  UMOV UR20, UR52 ;  /* 0x0000003400147c82 */ /* 0x000fe20008000000 */
[----:B------:R-:W-:Y:S01]  /*4860*/  UMOV UR21, UR53 ;  /* 0x0000003500157c82 */ /* 0x000fe20008000000 */
[----:B------:R-:W-:Y:S01]  /*4870*/  UMOV UR19, UR51 ;  /* 0x0000003300137c82 */ /* 0x000fe20008000000 */
[----:B------:R3:W-:Y:S01]  /*4880*/  UTMALDG.4D [UR32], [UR6], desc[UR14] ;  /* 0x00000e20060075b4 */ /* 0x0007e20008019000 */
[----:B------:R3:W-:Y:S01]  /*4890*/  UTMALDG.4D [UR24], [UR6], desc[UR14] ;  /* 0x00000e18060075b4 */ /* 0x0007e20008019000 */
[----:B-1----:R-:W-:Y:S01]  /*48a0*/  UIADD3 UR8, UR17, 0x6800, URZ ;  /* 0x0000680011087890 */ /* 0x002fe2000fffe03f */
[----:B------:R-:W-:-:S02]  /*48b0*/  UMOV UR10, 0x60 ;  /* 0x00000060000a7882 */ /* 0x000fc40000000000 */
[----:B------:R-:W-:Y:S02]  /*48c0*/  UMOV UR17, UR49 ;  /* 0x0000003100117c82 */ /* 0x000fe40008000000 */
[----:B------:R3:W-:Y:S04]  /*48d0*/  UTMALDG.4D [UR16], [UR6], desc[UR14] ;  /* 0x00000e10060075b4 */ /* 0x0007e80008019000 */
[----:B------:R3:W-:Y:S02]  /*48e0*/  UTMALDG.4D [UR8], [UR6], desc[UR14] ;  /* 0x00000e08060075b4 */ /* 0x0007e40008019000 */
[----:B---3--:R-:W-:Y:S01]  /*48f0*/  NOP ;  /* 0x0000000000007918 */ /* 0x008fe20000000000 */
.L_x_27:
[----:B------:R-:W-:-:S07]  /*4900*/  VIADD R6, R6, 0xffffffff ;  /* 0xffffffff06067836 */ /* 0x000fce0000000000 */
.L_x_26:
[----:B------:R-:W-:Y:S01]  /*4910*/  VIADD R19, R19, 0x1 ;  /* 0x0000000113137836 */ /* 0x000fe20000000000 */
[----:B------:R-:W-:Y:S05]  /*4920*/  WARPSYNC.ALL ;  /* 0x0000000000007948 */ /* 0x000fea0003800000 */
[----:B------:R-:W-:-:S04]  /*4930*/  ISETP.NE.AND P3, PT, R19, 0x4, PT ;  /* 0x000000041300780c */ /* 0x000fc80003f65270 */
[----:B--2---:R-:W-:Y:S02]  /*4940*/  SEL R13, RZ, 0x1, P3 ;  /* 0x00000001ff0d7807 */ /* 0x004fe40001800000 */
[----:B------:R-:W-:Y:S02]  /*4950*/  SEL R19, R19, RZ, P3 ;  /* 0x000000ff13137207 */ /* 0x000fe40001800000 */
[----:B------:R-:W-:Y:S02]  /*4960*/  LOP3.LUT R10, R10, R13, RZ, 0x3c, !PT ;  /* 0x0000000d0a0a7212 */ /* 0x000fe400078e3cff */
[----:B------:R-:W-:Y:S02]  /*4970*/  FMNMX R14, R24, R125, !PT ;  /* 0x0000007d180e7209 */ /* 0x000fe40007800000 */
[----:B------:R-:W-:Y:S02]  /*4980*/  FMNMX R118, R26, R119, !PT ;  /* 0x000000771a767209 */ /* 0x000fe40007800000 */
[----:B------:R-:W-:-:S02]  /*4990*/  FMNMX R13, R25, R14, !PT ;  /* 0x0000000e190d7209 */ /* 0x000fc40007800000 */
[----:B------:R-:W-:Y:S02]  /*49a0*/  FMNMX R121, R27, R118, !PT ;  /* 0x000000761b797209 */ /* 0x000fe40007800000 */
[----:B------:R-:W-:Y:S02]  /*49b0*/  FMNMX R14, R28, R13, !PT ;  /* 0x0000000d1c0e7209 */ /* 0x000fe40007800000 */
[----:B------:R-:W-:Y:S02]  /*49c0*/  FMNMX R118, R30, R121, !PT ;  /* 0x000000791e767209 */ /* 0x000fe40007800000 */
        /* <DEDUP_REMOVED lines=21> */
[----:B------:R-:W-:Y:S02]  /*4b20*/  LEA R123, R5, R12, 0x3 ;  /* 0x0000000c057b7211 */ /* 0x000fe400078e18ff */
[----:B------:R-:W-:Y:S02]  /*4b30*/  FMNMX R14, R52, R13, !PT ;  /* 0x0000000d340e7209 */ /* 0x000fe40007800000 */
[----:B------:R-:W-:Y:S02]  /*4b40*/  FMNMX R13, R51, R118, !PT ;  /* 0x00000076330d7209 */ /* 0x000fe40007800000 */
[----:B------:R-:W-:Y:S02]  /*4b50*/  FMNMX R118, R53, R14, !PT ;  /* 0x0000000e35767209 */ /* 0x000fe40007800000 */
[----:B------:R-:W-:Y:S02]  /*4b60*/  FMNMX R14, R54, R13, !PT ;  /* 0x0000000d360e7209 */ /* 0x000fe40007800000 */
[----:B------:R-:W-:Y:S01]  /*4b70*/  PRMT R123, RZ, 0x654, R123 ;  /* 0x00000654ff7b7816 */ /* 0x000fe2000000007b */
[----:B------:R-:W1:Y:S01]  /*4b80*/  SHFL.BFLY PT, R13, R118, 0x1, 0x1f ;  /* 0x0c201f00760d7f89 */ /* 0x000e6200000e0000 */
[----:B------:R-:W-:-:S02]  /*4b90*/  FMNMX R120, R55, R14, !PT ;  /* 0x0000000e37787209 */ /* 0x000fc40007800000 */
[----:B------:R2:W-:Y:S03]  /*4ba0*/  SYNCS.ARRIVE.TRANS64.RED.A1T0 RZ, [R123+URZ], RZ ;  /* 0x000000ff7bff79a7 */ /* 0x0005e6000810043f */
[----:B------:R-:W3:Y:S01]  /*4bb0*/  SHFL.BFLY PT, R121, R120, 0x1, 0x1f ;  /* 0x0c201f0078797f89 */ /* 0x000ee200000e0000 */
[----:B-1----:R-:W-:-:S05]  /*4bc0*/  FMNMX R122, R118, R13, !PT ;  /* 0x0000000d767a7209 */ /* 0x002fca0007800000 */
[----:B------:R-:W1:Y:S01]  /*4bd0*/  SHFL.BFLY PT, R13, R122, 0x2, 0x1f ;  /* 0x0c401f007a0d7f89 */ /* 0x000e6200000e0000 */
[----:B---3--:R-:W-:Y:S02]  /*4be0*/  FMNMX R126, R120, R121, !PT ;  /* 0x00000079787e7209 */ /* 0x008fe40007800000 */
[----:B------:R-:W-:-:S03]  /*4bf0*/  SHF.L.U32 R120, R10, 0x1f, RZ ;  /* 0x0000001f0a787819 */ /* 0x000fc600000006ff */
[----:B------:R-:W3:Y:S01]  /*4c00*/  SHFL.BFLY PT, R121, R126, 0x2, 0x1f ;  /* 0x0c401f007e797f89 */ /* 0x000ee200000e0000 */
[----:B-1----:R-:W-:-:S04]  /*4c10*/  FMNMX R13, R122, R13, !PT ;  /* 0x0000000d7a0d7209 */ /* 0x002fc80007800000 */
[----:B------:R-:W-:Y:S02]  /*4c20*/  FSETP.NEU.AND P3, PT, R13, -INF , PT ;  /* 0xff8000000d00780b */ /* 0x000fe40003f6d000 */
[----:B---3--:R-:W-:Y:S01]  /*4c30*/  FMNMX R14, R126, R121, !PT ;  /* 0x000000797e0e7209 */ /* 0x008fe20007800000 */
[----:B------:R-:W-:Y:S01]  /*4c40*/  IMAD R121, R19, 0x8, R2 ;  /* 0x0000000813797824 */ /* 0x000fe200078e0202 */
[----:B------:R-:W-:Y:S02]  /*4c50*/  FSEL R124, R13, RZ, P3 ;  /* 0x000000ff0d7c7208 */ /* 0x000fe40001800000 */
[----:B------:R-:W-:Y:S01]  /*4c60*/  FSETP.NEU.AND P3, PT, R14, -INF , PT ;  /* 0xff8000000e00780b */ /* 0x000fe20003f6d000 */
[----:B------:R-:W1:Y:S02]  /*4c70*/  SYNCS.PHASECHK.TRANS64.TRYWAIT P5, [R121+URZ+0x11800], R120 ;  /* 0x01180078790075a7 */ /* 0x000e6400080a017f */
[----:B------:R-:W-:Y:S01]  /*4c80*/  FADD R118, -R124, R125 ;  /* 0x0000007d7c767221 */ /* 0x000fe20000000100 */
[----:B------:R-:W-:-:S03]  /*4c90*/  FSEL R122, R14, RZ, P3 ;  /* 0x000000ff0e7a7208 */ /* 0x000fc60001800000 */
[----:B------:R-:W-:Y:S02]  /*4ca0*/  FMUL R118, R118, UR22 ;  /* 0x0000001676767c20 */ /* 0x000fe40008400000 */
[C---:B------:R-:W-:Y:S01]  /*4cb0*/  FADD R125, -R122.reuse, R119 ;  /* 0x000000777a7d7221 */ /* 0x040fe20000000100 */
[----:B------:R-:W-:Y:S02]  /*4cc0*/  FMUL R119, R122, UR22 ;  /* 0x000000167a777c20 */ /* 0x000fe40008400000 */
[----:B------:R-:W-:Y:S01]  /*4cd0*/  FSETP.GEU.AND P4, PT, R118, -126, PT ;  /* 0xc2fc00007600780b */ /* 0x000fe20003f8e000 */
[----:B------:R-:W-:Y:S01]  /*4ce0*/  FMUL R125, R125, UR22 ;  /* 0x000000167d7d7c20 */ /* 0x000fe20008400000 */
[--C-:B--2---:R-:W-:Y:S01]  /*4cf0*/  FFMA R123, R26, UR22, -R119.reuse ;  /* 0x000000161a7b7c23 */ /* 0x104fe20008000877 */
[----:B------:R-:W-:-:S03]  /*4d00*/  FFMA R122, R27, UR22, -R119 ;  /* 0x000000161b7a7c23 */ /* 0x000fc60008000877 */
[----:B------:R-:W-:Y:S02]  /*4d10*/  FSETP.GEU.AND P3, PT, R125, -126, PT ;  /* 0xc2fc00007d00780b */ /* 0x000fe40003f6e000 */
[----:B------:R-:W-:-:S05]  /*4d20*/  FSETP.GEU.AND P6, PT, R123, -126, PT ;  /* 0xc2fc00007b00780b */ /* 0x000fca0003fce000 */
[----:B------:R-:W-:-:S06]  /*4d30*/  @!P4 FMUL R118, R118, 0.5 ;  /* 0x3f0000007676c820 */ /* 0x000fcc0000400000 */
[----:B------:R-:W-:Y:S01]  /*4d40*/  @!P3 FMUL R125, R125, 0.5 ;  /* 0x3f0000007d7db820 */ /* 0x000fe20000400000 */
[----:B------:R-:W2:Y:S08]  /*4d50*/  MUFU.EX2 R118, R118 ;  /* 0x0000007600767308 */ /* 0x000eb00000000800 */
[----:B------:R3:W4:Y:S01]  /*4d60*/  MUFU.EX2 R26, R125 ;  /* 0x0000007d001a7308 */ /* 0x0007220000000800 */
[----:B-1----:R-:W-:Y:S05]  /*4d70*/  @!P5 BRA `(.L_x_30) ;  /* 0x000000740048d947 */ /* 0x002fea0003800000 */
.L_x_92:
[--C-:B------:R-:W-:Y:S01]  /*4d80*/  FFMA R121, R30, UR22, -R119.reuse ;  /* 0x000000161e797c23 */ /* 0x100fe20008000877 */
[----:B------:R-:W-:Y:S01]  /*4d90*/  FSETP.GEU.AND P5, PT, R122, -126, PT ;  /* 0xc2fc00007a00780b */ /* 0x000fe20003fae000 */
[----:B--2---:R-:W-:Y:S01]  /*4da0*/  @!P4 FMUL R118, R118, R118 ;  /* 0x000000767676c220 */ /* 0x004fe20000400000 */
[----:B------:R-:W-:Y:S01]  /*4db0*/  @!P6 FMUL R123, R123, 0.5 ;  /* 0x3f0000007b7be820 */ /* 0x000fe20000400000 */
[----:B------:R-:W-:Y:S01]  /*4dc0*/  FMUL R124, R124, UR22 ;  /* 0x000000167c7c7c20 */ /* 0x000fe20008400000 */
[----:B------:R-:W-:Y:S01]  /*4dd0*/  FSETP.GEU.AND P4, PT, R121, -126, PT ;  /* 0xc2fc00007900780b */ /* 0x000fe20003f8e000 */
[--C-:B---3--:R-:W-:Y:S01]  /*4de0*/  FFMA R125, R31, UR22, -R119.reuse ;  /* 0x000000161f7d7c23 */ /* 0x108fe20008000877 */
[----:B------:R-:W1:Y:S01]  /*4df0*/  MUFU.EX2 R27, R123 ;  /* 0x0000007b001b7308 */ /* 0x000e620000000800 */
[--C-:B------:R-:W-:Y:S01]  /*4e00*/  FFMA R126, R25, UR22, -R124.reuse ;  /* 0x00000016197e7c23 */ /* 0x100fe2000800087c */
[----:B----4-:R-:W-:Y:S01]  /*4e10*/  @!P3 FMUL R26, R26, R26 ;  /* 0x0000001a1a1ab220 */ /* 0x010fe20000400000 */
[--C-:B------:R-:W-:Y:S01]  /*4e20*/  FFMA R28, R28, UR22, -R124.reuse ;  /* 0x000000161c1c7c23 */ /* 0x100fe2000800087c */
[----:B------:R-:W-:Y:S01]  /*4e30*/  FSETP.GEU.AND P3, PT, R125, -126, PT ;  /* 0xc2fc00007d00780b */ /* 0x000fe20003f6e000 */
[--C-:B------:R-:W-:Y:S01]  /*4e40*/  FFMA R24, R24, UR22, -R124.reuse ;  /* 0x0000001618187c23 */ /* 0x100fe2000800087c */
[--C-:B------:R-:W-:Y:S01]  /*4e50*/  FFMA R25, R34, UR22, -R119.reuse ;  /* 0x0000001622197c23 */ /* 0x100fe20008000877 */
[----:B------:R-:W-:Y:S01]  /*4e60*/  @!P5 FMUL R122, R122, 0.5 ;  /* 0x3f0000007a7ad820 */ /* 0x000fe20000400000 */
[--C-:B------:R-:W-:Y:S01]  /*4e70*/  FFMA R29, R29, UR22, -R124.reuse ;  /* 0x000000161d1d7c23 */ /* 0x100fe2000800087c */
[--C-:B------:R-:W-:Y:S01]  /*4e80*/  FFMA R38, R38, UR22, -R119.reuse ;  /* 0x0000001626267c23 */ /* 0x100fe20008000877 */
[--C-:B------:R-:W-:Y:S01]  /*4e90*/  FFMA R39, R39, UR22, -R119.reuse ;  /* 0x0000001627277c23 */ /* 0x100fe20008000877 */
[----:B------:R-:W-:Y:S01]  /*4ea0*/  @!P4 FMUL R121, R121, 0.5 ;  /* 0x3f0000007979c820 */ /* 0x000fe20000400000 */
[----:B------:R-:W2:Y:S01]  /*4eb0*/  MUFU.EX2 R120, R122 ;  /* 0x0000007a00787308 */ /* 0x000ea20000000800 */
[--C-:B------:R-:W-:Y:S01]  /*4ec0*/  FFMA R46, R46, UR22, -R119.reuse ;  /* 0x000000162e2e7c23 */ /* 0x100fe20008000877 */
[--C-:B------:R-:W-:Y:S01]  /*4ed0*/  FFMA R47, R47, UR22, -R119.reuse ;  /* 0x000000162f2f7c23 */ /* 0x100fe20008000877 */
[----:B------:R-:W-:Y:S01]  /*4ee0*/  R2UR UR6, R19 ;  /* 0x00000000130672ca */ /* 0x000fe200000e0000 */
[-C--:B------:R-:W-:Y:S01]  /*4ef0*/  FMUL R106, R106, R26.reuse ;  /* 0x0000001a6a6a7220 */ /* 0x080fe20000400000 */
[----:B-1----:R-:W-:Y:S01]  /*4f00*/  @!P6 FMUL R27, R27, R27 ;  /* 0x0000001b1b1be220 */ /* 0x002fe20000400000 */
[----:B------:R-:W-:Y:S01]  /*4f10*/  @!P3 FMUL R125, R125, 0.5 ;  /* 0x3f0000007d7db820 */ /* 0x000fe20000400000 */
[----:B------:R-:W-:Y:S01]  /*4f20*/  FSETP.GEU.AND P6, PT, R24, -126, PT ;  /* 0xc2fc00001800780b */ /* 0x000fe20003fce000 */
[----:B------:R-:W1:Y:S01]  /*4f30*/  MUFU.EX2 R30, R121 ;  /* 0x00000079001e7308 */ /* 0x000e620000000800 */
[-C--:B------:R-:W-:Y:S01]  /*4f40*/  FMUL R107, R107, R26.reuse ;  /* 0x0000001a6b6b7220 */ /* 0x080fe20000400000 */
[-C--:B------:R-:W-:Y:S01]  /*4f50*/  FMUL R110, R110, R26.reuse ;  /* 0x0000001a6e6e7220 */ /* 0x080fe20000400000 */
[----:B------:R-:W-:Y:S01]  /*4f60*/  FMUL R111, R111, R26 ;  /* 0x0000001a6f6f7220 */ /* 0x000fe20000400000 */
[-C--:B------:R-:W-:Y:S01]  /*4f70*/  FMUL R104, R104, R118.reuse ;  /* 0x0000007668687220 */ /* 0x080fe20000400000 */
[-C--:B------:R-:W-:Y:S01]  /*4f80*/  FMUL R105, R105, R118.reuse ;  /* 0x0000007669697220 */ /* 0x080fe20000400000 */
[-C--:B------:R-:W-:Y:S01]  /*4f90*/  FMUL R108, R108, R118.reuse ;  /* 0x000000766c6c7220 */ /* 0x080fe20000400000 */
[----:B------:R-:W-:Y:S01]  /*4fa0*/  FMUL R109, R109, R118 ;  /* 0x000000766d6d7220 */ /* 0x000fe20000400000 */
[----:B------:R3:W4:Y:S01]  /*4fb0*/  MUFU.EX2 R31, R125 ;  /* 0x0000007d001f7308 */ /* 0x0007220000000800 */
[----:B--2---:R-:W-:Y:S01]  /*4fc0*/  @!P5 FMUL R120, R120, R120 ;  /* 0x000000787878d220 */ /* 0x004fe20000400000 */
[----:B------:R-:W-:Y:S01]  /*4fd0*/  FSETP.GEU.AND P5, PT, R126, -126, PT ;  /* 0xc2fc00007e00780b */ /* 0x000fe20003fae000 */
[-C--:B------:R-:W-:Y:S01]  /*4fe0*/  FMUL R98, R98, R26.reuse ;  /* 0x0000001a62627220 */ /* 0x080fe20000400000 */
[----:B------:R-:W-:Y:S01]  /*4ff0*/  @!P6 FMUL R24, R24, 0.5 ;  /* 0x3f0000001818e820 */ /* 0x000fe20000400000 */
[-C--:B------:R-:W-:Y:S01]  /*5000*/  FMUL R99, R99, R26.reuse ;  /* 0x0000001a63637220 */ /* 0x080fe20000400000 */
[-C--:B------:R-:W-:Y:S01]  /*5010*/  FMUL R102, R102, R26.reuse ;  /* 0x0000001a66667220 */ /* 0x080fe20000400000 */
[----:B------:R-:W-:Y:S01]  /*5020*/  FMUL R103, R103, R26 ;  /* 0x0000001a67677220 */ /* 0x000fe20000400000 */
[----:B------:R2:W5:Y:S01]  /*5030*/  MUFU.EX2 R123, R24 ;  /* 0x00000018007b7308 */ /* 0x0005620000000800 */
[----:B-1----:R-:W-:Y:S01]  /*5040*/  @!P4 FMUL R30, R30, R30 ;  /* 0x0000001e1e1ec220 */ /* 0x002fe20000400000 */
[----:B------:R-:W-:Y:S01]  /*5050*/  FSETP.GEU.AND P4, PT, R28, -126, PT ;  /* 0xc2fc00001c00780b */ /* 0x000fe20003f8e000 */
[--C-:B---3--:R-:W-:Y:S01]  /*5060*/  FFMA R125, R33, UR22, -R124.reuse ;  /* 0x00000016217d7c23 */ /* 0x108fe2000800087c */
[-C--:B------:R-:W-:Y:S01]  /*5070*/  FMUL R90, R90, R26.reuse ;  /* 0x0000001a5a5a7220 */ /* 0x080fe20000400000 */
[-C--:B------:R-:W-:Y:S01]  /*5080*/  FMUL R91, R91, R26.reuse ;  /* 0x0000001a5b5b7220 */ /* 0x080fe20000400000 */
[-C--:B------:R-:W-:Y:S01]  /*5090*/  FMUL R94, R94, R26.reuse ;  /* 0x0000001a5e5e7220 */ /* 0x080fe20000400000 */
[----:B------:R-:W-:Y:S01]  /*50a0*/  @!P5 FMUL R126, R126, 0.5 ;  /* 0x3f0000007e7ed820 */ /* 0x000fe20000400000 */
[-C--:B------:R-:W-:Y:S01]  /*50b0*/  FMUL R95, R95, R26.reuse ;  /* 0x0000001a5f5f7220 */ /* 0x080fe20000400000 */
[--C-:B--2---:R-:W-:Y:S01]  /*50c0*/  FFMA R24, R35, UR22, -R119.reuse ;  /* 0x0000001623187c23 */ /* 0x104fe20008000877 */
[----:B----4-:R-:W-:Y:S01]  /*50d0*/  @!P3 FMUL R31, R31, R31 ;  /* 0x0000001f1f1fb220 */ /* 0x010fe20000400000 */
[----:B------:R-:W1:Y:S01]  /*50e0*/  MUFU.EX2 R122, R126 ;  /* 0x0000007e007a7308 */ /* 0x000e620000000800 */
[----:B------:R-:W-:Y:S01]  /*50f0*/  FSETP.GEU.AND P3, PT, R29, -126, PT ;  /* 0xc2fc00001d00780b */ /* 0x000fe20003f6e000 */
[--C-:B------:R-:W-:Y:S01]  /*5100*/  FFMA R35, R32, UR22, -R124.reuse ;  /* 0x0000001620237c23 */ /* 0x100fe2000800087c */
[-C--:B------:R-:W-:Y:S01]  /*5110*/  FMUL R82, R82, R26.reuse ;  /* 0x0000001a52527220 */ /* 0x080fe20000400000 */
[----:B------:R-:W-:Y:S01]  /*5120*/  @!P4 FMUL R28, R28, 0.5 ;  /* 0x3f0000001c1cc820 */ /* 0x000fe20000400000 */
[-C--:B------:R-:W-:Y:S01]  /*5130*/  FMUL R83, R83, R26.reuse ;  /* 0x0000001a53537220 */ /* 0x080fe20000400000 */
[----:B-----5:R-:W-:Y:S01]  /*5140*/  @!P6 FMUL R123, R123, R123 ;  /* 0x0000007b7b7be220 */ /* 0x020fe20000400000 */
[----:B------:R-:W-:Y:S01]  /*5150*/  FSETP.GEU.AND P6, PT, R25, -126, PT ;  /* 0xc2fc00001900780b */ /* 0x000fe20003fce000 */
[----:B------:R-:W2:Y:S01]  /*5160*/  MUFU.EX2 R34, R28 ;  /* 0x0000001c00227308 */ /* 0x000ea20000000800 */
[-C--:B------:R-:W-:Y:S01]  /*5170*/  FMUL R86, R86, R26.reuse ;  /* 0x0000001a56567220 */ /* 0x080fe20000400000 */
[-C--:B------:R-:W-:Y:S01]  /*5180*/  FMUL R87, R87, R26.reuse ;  /* 0x0000001a57577220 */ /* 0x080fe20000400000 */
[-C--:B------:R-:W-:Y:S01]  /*5190*/  FMUL R74, R74, R26.reuse ;  /* 0x0000001a4a4a7220 */ /* 0x080fe20000400000 */
[-C--:B------:R-:W-:Y:S01]  /*51a0*/  FMUL R75, R75, R26.reuse ;  /* 0x0000001a4b4b7220 */ /* 0x080fe20000400000 */
[-C--:B------:R-:W-:Y:S01]  /*51b0*/  FMUL R78, R78, R26.reuse ;  /* 0x0000001a4e4e7220 */ /* 0x080fe20000400000 */
[----:B------:R-:W-:Y:S01]  /*51c0*/  @!P3 FMUL R29, R29, 0.5 ;  /* 0x3f0000001d1db820 */ /* 0x000fe20000400000 */
[-C--:B------:R-:W-:Y:S01]  /*51d0*/  FMUL R79, R79, R26.reuse ;  /* 0x0000001a4f4f7220 */ /* 0x080fe20000400000 */
[----:B------:R-:W-:Y:S01]  /*51e0*/  FMUL R66, R66, R26 ;  /* 0x0000001a42427220 */ /* 0x000fe20000400000 */
[----:B-1----:R-:W-:Y:S01]  /*51f0*/  @!P5 FMUL R122, R122, R122 ;  /* 0x0000007a7a7ad220 */ /* 0x002fe20000400000 */
[----:B------:R-:W-:Y:S01]  /*5200*/  FSETP.GEU.AND P5, PT, R24, -126, PT ;  /* 0xc2fc00001800780b */ /* 0x000fe20003fae000 */
[----:B------:R-:W1:Y:S01]  /*5210*/  MUFU.EX2 R121, R29 ;  /* 0x0000001d00797308 */ /* 0x000e620000000800 */
[----:B------:R-:W-:Y:S01]  /*5220*/  @!P6 FMUL R25, R25, 0.5 ;  /* 0x3f0000001919e820 */ /* 0x000fe20000400000 */
[-C--:B------:R-:W-:Y:S01]  /*5230*/  FMUL R67, R67, R26.reuse ;  /* 0x0000001a43437220 */ /* 0x080fe20000400000 */
[-C--:B------:R-:W-:Y:S01]  /*5240*/  FMUL R70, R70, R26.reuse ;  /* 0x0000001a46467220 */ /* 0x080fe20000400000 */
[-C--:B------:R-:W-:Y:S01]  /*5250*/  FMUL R71, R71, R26.reuse ;  /* 0x0000001a47477220 */ /* 0x080fe20000400000 */
[----:B------:R-:W-:Y:S01]  /*5260*/  FMUL R58, R58, R26 ;  /* 0x0000001a3a3a7220 */ /* 0x000fe20000400000 */
[----:B--2---:R-:W-:Y:S01]  /*5270*/  @!P4 FMUL R34, R34, R34 ;  /* 0x000000222222c220 */ /* 0x004fe20000400000 */
[----:B------:R-:W-:Y:S01]  /*5280*/  FSETP.GEU.AND P4, PT, R38, -126, PT ;  /* 0xc2fc00002600780b */ /* 0x000fe20003f8e000 */
[----:B------:R2:W3:Y:S01]  /*5290*/  MUFU.EX2 R28, R25 ;  /* 0x00000019001c7308 */ /* 0x0004e20000000800 */
[-C--:B------:R-:W-:Y:S01]  /*52a0*/  FMUL R59, R59, R26.reuse ;  /* 0x0000001a3b3b7220 */ /* 0x080fe20000400000 */
[-C--:B------:R-:W-:Y:S01]  /*52b0*/  FMUL R62, R62, R26.reuse ;  /* 0x0000001a3e3e7220 */ /* 0x080fe20000400000 */
[----:B------:R-:W-:Y:S01]  /*52c0*/  FMUL R63, R63, R26 ;  /* 0x0000001a3f3f7220 */ /* 0x000fe20000400000 */
[----:B------:R-:W-:Y:S01]  /*52d0*/  @!P5 FMUL R24, R24, 0.5 ;  /* 0x3f0000001818d820 */ /* 0x000fe20000400000 */
[----:B------:R-:W-:Y:S01]  /*52e0*/  UIMAD UR6, UR6, 0x380, UR60 ;  /* 0x00000380060678a4 */ /* 0x000fe2000f8e023c */
[-C--:B------:R-:W-:Y:S01]  /*52f0*/  FMUL R96, R96, R118.reuse ;  /* 0x0000007660607220 */ /* 0x080fe20000400000 */
[----:B------:R-:W-:Y:S01]  /*5300*/  UMOV UR7, 0xc0000010 ;  /* 0xc000001000077882 */ /* 0x000fe20000000000 */
[----:B------:R4:W5:Y:S01]  /*5310*/  MUFU.EX2 R29, R24 ;  /* 0x00000018001d7308 */ /* 0x0009620000000800 */
[----:B-1----:R-:W-:Y:S01]  /*5320*/  @!P3 FMUL R121, R121, R121 ;  /* 0x000000797979b220 */ /* 0x002fe20000400000 */
[----:B------:R-:W-:Y:S01]  /*5330*/  FSETP.GEU.AND P3, PT, R39, -126, PT ;  /* 0xc2fc00002700780b */ /* 0x000fe20003f6e000 */
[--C-:B--2---:R-:W-:Y:S01]  /*5340*/  FFMA R25, R36, UR22, -R124.reuse ;  /* 0x0000001624197c23 */ /* 0x104fe2000800087c */
[----:B------:R-:W-:Y:S01]  /*5350*/  @!P4 FMUL R38, R38, 0.5 ;  /* 0x3f0000002626c820 */ /* 0x000fe20000400000 */
[--C-:B------:R-:W-:Y:S01]  /*5360*/  FFMA R36, R42, UR22, -R119.reuse ;  /* 0x000000162a247c23 */ /* 0x100fe20008000877 */
[-C--:B------:R-:W-:Y:S01]  /*5370*/  FMUL R97, R97, R118.reuse ;  /* 0x0000007661617220 */ /* 0x080fe20000400000 */
[----:B------:R-:W-:Y:S01]  /*5380*/  FMUL R100, R100, R118 ;  /* 0x0000007664647220 */ /* 0x000fe20000400000 */
[----:B------:R-:W1:Y:S01]  /*5390*/  MUFU.EX2 R32, R38 ;  /* 0x0000002600207308 */ /* 0x000e620000000800 */
[--C-:B----4-:R-:W-:Y:S01]  /*53a0*/  FFMA R24, R37, UR22, -R124.reuse ;  /* 0x0000001625187c23 */ /* 0x110fe2000800087c */
[--C-:B------:R-:W-:Y:S01]  /*53b0*/  FFMA R37, R43, UR22, -R119.reuse ;  /* 0x000000162b257c23 */ /* 0x100fe20008000877 */
[----:B---3--:R-:W-:Y:S01]  /*53c0*/  @!P6 FMUL R28, R28, R28 ;  /* 0x0000001c1c1ce220 */ /* 0x008fe20000400000 */
[----:B------:R-:W-:Y:S01]  /*53d0*/  FSETP.GEU.AND P6, PT, R35, -126, PT ;  /* 0xc2fc00002300780b */ /* 0x000fe20003fce000 */
[--C-:B------:R-:W-:Y:S01]  /*53e0*/  FFMA R43, R40, UR22, -R124.reuse ;  /* 0x00000016282b7c23 */ /* 0x100fe2000800087c */
[-C--:B------:R-:W-:Y:S01]  /*53f0*/  FMUL R101, R101, R118.reuse ;  /* 0x0000007665657220 */ /* 0x080fe20000400000 */
[----:B------:R-:W-:Y:S01]  /*5400*/  @!P3 FMUL R39, R39, 0.5 ;  /* 0x3f0000002727b820 */ /* 0x000fe20000400000 */
[----:B------:R-:W-:Y:S01]  /*5410*/  UIADD3 UR8, UR6, 0x80, URZ ;  /* 0x0000008006087890 */ /* 0x000fe2000fffe03f */
[----:B-----5:R-:W-:Y:S01]  /*5420*/  @!P5 FMUL R29, R29, R29 ;  /* 0x0000001d1d1dd220 */ /* 0x020fe20000400000 */
[----:B------:R-:W-:Y:S01]  /*5430*/  FSETP.GEU.AND P5, PT, R125, -126, PT ;  /* 0xc2fc00007d00780b */ /* 0x000fe20003fae000 */
[----:B------:R-:W2:Y:S01]  /*5440*/  MUFU.EX2 R33, R39 ;  /* 0x0000002700217308 */ /* 0x000ea20000000800 */
[----:B------:R-:W-:Y:S01]  /*5450*/  UMOV UR27, 0xc0000010 ;  /* 0xc0000010001b7882 */ /* 0x000fe20000000000 */
[-C--:B------:R-:W-:Y:S01]  /*5460*/  FMUL R88, R88, R118.reuse ;  /* 0x0000007658587220 */ /* 0x080fe20000400000 */
[-C--:B------:R-:W-:Y:S01]  /*5470*/  FMUL R89, R89, R118.reuse ;  /* 0x0000007659597220 */ /* 0x080fe20000400000 */
[----:B------:R-:W-:Y:S01]  /*5480*/  UMOV UR26, UR8 ;  /* 0x00000008001a7c82 */ /* 0x000fe20008000000 */
[----:B------:R-:W-:Y:S01]  /*5490*/  FMUL R92, R92, R118 ;  /* 0x000000765c5c7220 */ /* 0x000fe20000400000 */
[----:B-1----:R-:W-:Y:S01]  /*54a0*/  @!P4 FMUL R32, R32, R32 ;  /* 0x000000202020c220 */ /* 0x002fe20000400000 */
[----:B------:R-:W-:Y:S01]  /*54b0*/  FSETP.GEU.AND P4, PT, R25, -126, PT ;  /* 0xc2fc00001900780b */ /* 0x000fe20003f8e000 */
[----:B------:R-:W-:Y:S01]  /*54c0*/  @!P6 FMUL R35, R35, 0.5 ;  /* 0x3f0000002323e820 */ /* 0x000fe20000400000 */
[-C--:B------:R-:W-:Y:S01]  /*54d0*/  FMUL R93, R93, R118.reuse ;  /* 0x000000765d5d7220 */ /* 0x080fe20000400000 */
[----:B------:R-:W-:Y:S01]  /*54e0*/  UIADD3 UR10, UR6, 0x100, URZ ;  /* 0x00000100060a7890 */ /* 0x000fe2000fffe03f */
[-C--:B------:R-:W-:Y:S01]  /*54f0*/  FMUL R80, R80, R118.reuse ;  /* 0x0000007650507220 */ /* 0x080fe20000400000 */
[----:B------:R-:W-:Y:S01]  /*5500*/  @!P5 FMUL R125, R125, 0.5 ;  /* 0x3f0000007d7dd820 */ /* 0x000fe20000400000 */
[----:B------:R-:W-:Y:S01]  /*5510*/  MUFU.EX2 R38, R35 ;  /* 0x0000002300267308 */ /* 0x000fe20000000800 */
[----:B------:R-:W-:Y:S01]  /*5520*/  UMOV UR11, 0xc0000010 ;  /* 0xc0000010000b7882 */ /* 0x000fe20000000000 */
[-C--:B------:R-:W-:Y:S01]  /*5530*/  FMUL R81, R81, R118.reuse ;  /* 0x0000007651517220 */ /* 0x080fe20000400000 */
[-C--:B------:R-:W-:Y:S01]  /*5540*/  FMUL R84, R84, R118.reuse ;  /* 0x0000007654547220 */ /* 0x080fe20000400000 */
[----:B--2---:R-:W-:Y:S01]  /*5550*/  @!P3 FMUL R33, R33, R33 ;  /* 0x000000212121b220 */ /* 0x004fe20000400000 */
[----:B------:R-:W-:Y:S01]  /*5560*/  FSETP.GEU.AND P3, PT, R24, -126, PT ;  /* 0xc2fc00001800780b */ /* 0x000fe20003f6e000 */
[-C--:B------:R-:W-:Y:S01]  /*5570*/  FMUL R85, R85, R118.reuse ;  /* 0x0000007655557220 */ /* 0x080fe20000400000 */
[----:B------:R-:W-:Y:S01]  /*5580*/  @!P4 FMUL R25, R25, 0.5 ;  /* 0x3f0000001919c820 */ /* 0x000fe20000400000 */
[----:B------:R-:W1:Y:S01]  /*5590*/  MUFU.EX2 R39, R125 ;  /* 0x0000007d00277308 */ /* 0x000e620000000800 */
[----:B------:R-:W-:Y:S01]  /*55a0*/  UIADD3 UR12, UR6, 0x180, URZ ;  /* 0x00000180060c7890 */ /* 0x000fe2000fffe03f */
[-C--:B------:R-:W-:Y:S01]  /*55b0*/  FMUL R72, R72, R118.reuse ;  /* 0x0000007648487220 */ /* 0x080fe20000400000 */
[----:B------:R-:W-:Y:S01]  /*55c0*/  UMOV UR31, 0xc0000010 ;  /* 0xc0000010001f7882 */ /* 0x000fe20000000000 */
[-C--:B------:R-:W-:Y:S01]  /*55d0*/  FMUL R73, R73, R118.reuse ;  /* 0x0000007649497220 */ /* 0x080fe20000400000 */
[-C--:B------:R-:W-:Y:S01]  /*55e0*/  FMUL R76, R76, R118.reuse ;  /* 0x000000764c4c7220 */ /* 0x080fe20000400000 */
[-C--:B------:R-:W-:Y:S01]  /*55f0*/  FMUL R77, R77, R118.reuse ;  /* 0x000000764d4d7220 */ /* 0x080fe20000400000 */
[----:B------:R-:W-:Y:S01]  /*5600*/  UIADD3 UR14, UR6, 0x200, URZ ;  /* 0x00000200060e7890 */ /* 0x000fe2000fffe03f */
[----:B------:R2:W3:Y:S01]  /*5610*/  MUFU.EX2 R42, R25 ;  /* 0x00000019002a7308 */ /* 0x0004e20000000800 */
[----:B------:R-:W-:Y:S01]  /*5620*/  UMOV UR30, UR12 ;  /* 0x0000000c001e7c82 */ /* 0x000fe20008000000 */
[----:B------:R-:W-:Y:S01]  /*5630*/  @!P3 FMUL R24, R24, 0.5 ;  /* 0x3f0000001818b820 */ /* 0x000fe20000400000 */
[----:B------:R-:W-:Y:S01]  /*5640*/  UMOV UR15, 0xc0000010 ;  /* 0xc0000010000f7882 */ /* 0x000fe20000000000 */
[-C--:B------:R-:W-:Y:S01]  /*5650*/  FMUL R64, R64, R118.reuse ;  /* 0x0000007640407220 */ /* 0x080fe20000400000 */
[-C--:B------:R-:W-:Y:S01]  /*5660*/  FMUL R65, R65, R118.reuse ;  /* 0x0000007641417220 */ /* 0x080fe20000400000 */
[-C--:B------:R-:W-:Y:S01]  /*5670*/  FMUL R68, R68, R118.reuse ;  /* 0x0000007644447220 */ /* 0x080fe20000400000 */
[-C--:B------:R-:W-:Y:S01]  /*5680*/  FMUL R69, R69, R118.reuse ;  /* 0x0000007645457220 */ /* 0x080fe20000400000 */
[----:B------:R4:W5:Y:S01]  /*5690*/  MUFU.EX2 R35, R24 ;  /* 0x0000001800237308 */ /* 0x0009620000000800 */
[----:B-1----:R-:W-:Y:S01]  /*56a0*/  @!P5 FMUL R39, R39, R39 ;  /* 0x000000272727d220 */ /* 0x002fe20000400000 */
[----:B------:R-:W-:Y:S01]  /*56b0*/  FSETP.GEU.AND P5, PT, R37, -126, PT ;  /* 0xc2fc00002500780b */ /* 0x000fe20003fae000 */
[--C-:B--2---:R-:W-:Y:S01]  /*56c0*/  FFMA R25, R41, UR22, -R124.reuse ;  /* 0x0000001629197c23 */ /* 0x104fe2000800087c */
[----:B------:R-:W-:Y:S01]  /*56d0*/  UIADD3 UR16, UR6, 0x280, URZ ;  /* 0x0000028006107890 */ /* 0x000fe2000fffe03f */
[-C--:B------:R-:W-:Y:S01]  /*56e0*/  FMUL R56, R56, R118.reuse ;  /* 0x0000007638387220 */ /* 0x080fe20000400000 */
[----:B------:R-:W-:Y:S01]  /*56f0*/  UMOV UR35, 0xc0000010 ;  /* 0xc000001000237882 */ /* 0x000fe20000000000 */
[-C--:B------:R-:W-:Y:S01]  /*5700*/  FMUL R57, R57, R118.reuse ;  /* 0x0000007639397220 */ /* 0x080fe20000400000 */
[----:B------:R-:W-:Y:S01]  /*5710*/  FMUL R60, R60, R118 ;  /* 0x000000763c3c7220 */ /* 0x000fe20000400000 */
[----:B---3--:R-:W-:Y:S01]  /*5720*/  @!P4 FMUL R42, R42, R42 ;  /* 0x0000002a2a2ac220 */ /* 0x008fe20000400000 */
[----:B------:R-:W-:Y:S01]  /*5730*/  FSETP.GEU.AND P4, PT, R46, -126, PT ;  /* 0xc2fc00002e00780b */ /* 0x000fe20003f8e000 */
[--C-:B----4-:R-:W-:Y:S01]  /*5740*/  FFMA R24, R44, UR22, -R124.reuse ;  /* 0x000000162c187c23 */ /* 0x110fe2000800087c */
[----:B------:R-:W-:Y:S01]  /*5750*/  UMOV UR34, UR16 ;  /* 0x0000001000227c82 */ /* 0x000fe20008000000 */
[----:B------:R-:W-:Y:S01]  /*5760*/  FMUL R61, R61, R118 ;  /* 0x000000763d3d7220 */ /* 0x000fe20000400000 */
[----:B------:R-:W-:Y:S01]  /*5770*/  UIADD3 UR18, UR6, 0x300, URZ ;  /* 0x0000030006127890 */ /* 0x000fe2000fffe03f */
[----:B------:R-:W-:Y:S01]  /*5780*/  @!P5 FMUL R37, R37, 0.5 ;  /* 0x3f0000002525d820 */ /* 0x000fe20000400000 */
[----:B------:R-:W-:Y:S01]  /*5790*/  UMOV UR19, 0xc0000010 ;  /* 0xc000001000137882 */ /* 0x000fe20000000000 */
[----:B-----5:R-:W-:Y:S01]  /*57a0*/  @!P3 FMUL R35, R35, R35 ;  /* 0x000000232323b220 */ /* 0x020fe20000400000 */
[----:B------:R-:W-:Y:S01]  /*57b0*/  FSETP.GEU.AND P3, PT, R47, -126, PT ;  /* 0xc2fc00002f00780b */ /* 0x000fe20003f6e000 */
[----:B------:R-:W-:Y:S01]  /*57c0*/  @!P6 FMUL R38, R38, R38 ;  /* 0x000000262626e220 */ /* 0x000fe20000400000 */
[----:B------:R-:W-:Y:S01]  /*57d0*/  UIADD3 UR8, UR6, 0x20, URZ ;  /* 0x0000002006087890 */ /* 0x000fe2000fffe03f */
[----:B------:R-:W1:Y:S01]  /*57e0*/  MUFU.EX2 R37, R37 ;  /* 0x0000002500257308 */ /* 0x000e620000000800 */
[----:B------:R-:W-:Y:S01]  /*57f0*/  UIADD3 UR12, UR6, 0x120, URZ ;  /* 0x00000120060c7890 */ /* 0x000fe2000fffe03f */
[----:B------:R-:W-:Y:S01]  /*5800*/  @!P4 FMUL R46, R46, 0.5 ;  /* 0x3f0000002e2ec820 */ /* 0x000fe20000400000 */
[----:B------:R-:W-:Y:S01]  /*5810*/  UIADD3 UR16, UR6, 0x220, URZ ;  /* 0x0000022006107890 */ /* 0x000fe2000fffe03f */
[----:B------:R-:W-:Y:S01]  /*5820*/  FSETP.GEU.AND P6, PT, R36, -126, PT ;  /* 0xc2fc00002400780b */ /* 0x000fe20003fce000 */
[--C-:B------:R-:W-:Y:S01]  /*5830*/  FFMA R45, R45, UR22, -R124.reuse ;  /* 0x000000162d2d7c23 */ /* 0x100fe2000800087c */
[--C-:B------:R-:W-:Y:S01]  /*5840*/  FFMA R50, R50, UR22, -R119.reuse ;  /* 0x0000001632327c23 */ /* 0x100fe20008000877 */
[--C-:B------:R-:W-:Y:S01]  /*5850*/  FFMA R51, R51, UR22, -R119.reuse ;  /* 0x0000001633337c23 */ /* 0x100fe20008000877 */
[----:B------:R-:W2:Y:S01]  /*5860*/  MUFU.EX2 R40, R46 ;  /* 0x0000002e00287308 */ /* 0x000ea20000000800 */
[--C-:B------:R-:W-:Y:S01]  /*5870*/  FFMA R55, R55, UR22, -R119.reuse ;  /* 0x0000001637377c23 */ /* 0x100fe20008000877 */
[----:B------:R-:W-:Y:S01]  /*5880*/  @!P3 FMUL R47, R47, 0.5 ;  /* 0x3f0000002f2fb820 */ /* 0x000fe20000400000 */
[----:B------:R-:W-:Y:S01]  /*5890*/  FFMA R54, R54, UR22, -R119 ;  /* 0x0000001636367c23 */ /* 0x000fe20008000877 */
[--C-:B------:R-:W-:Y:S01]  /*58a0*/  FFMA R48, R48, UR22, -R124.reuse ;  /* 0x0000001630307c23 */ /* 0x100fe2000800087c */
[--C-:B------:R-:W-:Y:S01]  /*58b0*/  FFMA R49, R49, UR22, -R124.reuse ;  /* 0x0000001631317c23 */ /* 0x100fe2000800087c */
[--C-:B------:R-:W-:Y:S01]  /*58c0*/  FFMA R52, R52, UR22, -R124.reuse ;  /* 0x0000001634347c23 */ /* 0x100fe2000800087c */
[----:B------:R-:W-:Y:S01]  /*58d0*/  FFMA R53, R53, UR22, -R124 ;  /* 0x0000001635357c23 */ /* 0x000fe2000800087c */
[----:B------:R3:W4:Y:S01]  /*58e0*/  MUFU.EX2 R41, R47 ;  /* 0x0000002f00297308 */ /* 0x0007220000000800 */
[----:B-1----:R-:W-:Y:S01]  /*58f0*/  @!P5 FMUL R37, R37, R37 ;  /* 0x000000252525d220 */ /* 0x002fe20000400000 */
[----:B------:R-:W-:Y:S01]  /*5900*/  FSETP.GEU.AND P5, PT, R25, -126, PT ;  /* 0xc2fc00001900780b */ /* 0x000fe20003fae000 */
[----:B------:R-:W-:Y:S01]  /*5910*/  @!P6 FMUL R36, R36, 0.5 ;  /* 0x3f0000002424e820 */ /* 0x000fe20000400000 */
[----:B------:R-:W-:Y:S01]  /*5920*/  FFMA R15, R118, R15, R123 ;  /* 0x0000000f760f7223 */ /* 0x000fe2000000007b */
[----:B------:R-:W-:-:S02]  /*5930*/  VIADD R5, R5, 0x1 ;  /* 0x0000000105057836 */ /* 0x000fc40000000000 */
[----:B------:R-:W-:Y:S02]  /*5940*/  VIADD R19, R19, 0x1 ;  /* 0x0000000113137836 */ /* 0x000fe40000000000 */
[----:B------:R-:W-:Y:S01]  /*5950*/  FADD R15, R15, R122 ;  /* 0x0000007a0f0f7221 */ /* 0x000fe20000000000 */
[----:B--2---:R-:W-:Y:S01]  /*5960*/  @!P4 FMUL R40, R40, R40 ;  /* 0x000000282828c220 */ /* 0x004fe20000400000 */
[----:B------:R-:W-:Y:S01]  /*5970*/  FSETP.GEU.AND P4, PT, R24, -126, PT ;  /* 0xc2fc00001800780b */ /* 0x000fe20003f8e000 */
[----:B---3--:R-:W-:Y:S01]  /*5980*/  FFMA R47, R26, R17, R27 ;  /* 0x000000111a2f7223 */ /* 0x008fe2000000001b */
[----:B------:R-:W-:Y:S01]  /*5990*/  F2FP.BF16.F32.PACK_AB R26, R121, R34 ;  /* 0x00000022791a723e */ /* 0x000fe200000010ff */
[----:B------:R-:W1:Y:S01]  /*59a0*/  MUFU.EX2 R36, R36 ;  /* 0x0000002400247308 */ /* 0x000e620000000800 */
[----:B------:R-:W-:Y:S01]  /*59b0*/  FADD R34, R15, R34 ;  /* 0x000000220f227221 */ /* 0x000fe20000000000 */
[----:B------:R-:W-:Y:S01]  /*59c0*/  @!P5 FMUL R25, R25, 0.5 ;  /* 0x3f0000001919d820 */ /* 0x000fe20000400000 */
[----:B------:R-:W-:Y:S01]  /*59d0*/  FADD R47, R47, R120 ;  /* 0x000000782f2f7221 */ /* 0x000fe20000000000 */
[----:B----4-:R-:W-:Y:S01]  /*59e0*/  @!P3 FMUL R41, R41, R41 ;  /* 0x000000292929b220 */ /* 0x010fe20000400000 */
[----:B------:R-:W-:Y:S01]  /*59f0*/  FSETP.GEU.AND P3, PT, R45, -126, PT ;  /* 0xc2fc00002d00780b */ /* 0x000fe20003f6e000 */
[----:B------:R-:W-:-:S02]  /*5a00*/  FADD R121, R34, R121 ;  /* 0x0000007922797221 */ /* 0x000fc40000000000 */
[----:B------:R2:W3:Y:S02]  /*5a10*/  MUFU.EX2 R44, R25 ;  /* 0x00000019002c7308 */ /* 0x0004e40000000800 */
[----:B------:R-:W-:-:S06]  /*5a20*/  @!P4 FMUL R24, R24, 0.5 ;  /* 0x3f0000001818c820 */ /* 0x000fcc0000400000 */
[----:B------:R4:W5:Y:S01]  /*5a30*/  MUFU.EX2 R17, R24 ;  /* 0x0000001800117308 */ /* 0x0009620000000800 */
[----:B--2---:R-:W-:Y:S01]  /*5a40*/  F2FP.BF16.F32.PACK_AB R25, R120, R27 ;  /* 0x0000001b7819723e */ /* 0x004fe200000010ff */
[----:B-1----:R-:W-:Y:S01]  /*5a50*/  @!P6 FMUL R36, R36, R36 ;  /* 0x000000242424e220 */ /* 0x002fe20000400000 */
[----:B------:R-:W-:Y:S01]  /*5a60*/  F2FP.BF16.F32.PACK_AB R27, R31, R30 ;  /* 0x0000001e1f1b723e */ /* 0x000fe200000010ff */
[----:B------:R-:W-:Y:S01]  /*5a70*/  @!P3 FMUL R45, R45, 0.5 ;  /* 0x3f0000002d2db820 */ /* 0x000fe20000400000 */
[----:B------:R-:W-:Y:S01]  /*5a80*/  FSETP.GEU.AND P6, PT, R43, -126, PT ;  /* 0xc2fc00002b00780b */ /* 0x000fe20003fce000 */
[----:B------:R-:W-:Y:S02]  /*5a90*/  FADD R30, R47, R30 ;  /* 0x0000001e2f1e7221 */ /* 0x000fe40000000000 */
[----:B------:R-:W1:Y:S01]  /*5aa0*/  MUFU.EX2 R46, R45 ;  /* 0x0000002d002e7308 */ /* 0x000e620000000800 */
[----:B----4-:R-:W-:Y:S01]  /*5ab0*/  F2FP.BF16.F32.PACK_AB R24, R122, R123 ;  /* 0x0000007b7a18723e */ /* 0x010fe200000010ff */
[----:B---3--:R-:W-:Y:S01]  /*5ac0*/  @!P5 FMUL R44, R44, R44 ;  /* 0x0000002c2c2cd220 */ /* 0x008fe20000400000 */
[----:B------:R-:W-:Y:S01]  /*5ad0*/  FSETP.GEU.AND P5, PT, R51, -126, PT ;  /* 0xc2fc00003300780b */ /* 0x000fe20003fae000 */
[----:B------:R-:W-:Y:S01]  /*5ae0*/  FADD R31, R30, R31 ;  /* 0x0000001f1e1f7221 */ /* 0x000fe20000000000 */
[----:B------:R-:W-:Y:S01]  /*5af0*/  WARPGROUP.ARRIVE ;  /* 0x00000000000079c5 */ /* 0x000fe20000000000 */
[----:B-----5:R-:W-:-:S04]  /*5b00*/  @!P4 FMUL R17, R17, R17 ;  /* 0x000000111111c220 */ /* 0x020fc80000400000 */
[----:B------:R-:W-:Y:S01]  /*5b10*/  @!P6 FMUL R43, R43, 0.5 ;  /* 0x3f0000002b2be820 */ /* 0x000fe20000400000 */
[----:B------:R-:W-:Y:S01]  /*5b20*/  HGMMA.64x16x16.F32.BF16 R104, R24, gdesc[UR4].tnspB, R104, gsb0 ;  /* 0x4020000418687df0 */ /* 0x000fe20008001868 */
[----:B------:R-:W-:Y:S01]  /*5b30*/  FSETP.GEU.AND P4, PT, R54, -126, PT ;  /* 0xc2fc00003600780b */ /* 0x000fe20003f8e000 */
[----:B------:R-:W-:-:S03]  /*5b40*/  UMOV UR7, 0xc0000010 ;  /* 0xc000001000077882 */ /* 0x000fc60000000000 */
[----:B------:R-:W2:Y:S01]  /*5b50*/  MUFU.EX2 R43, R43 ;  /* 0x0000002b002b7308 */ /* 0x000ea20000000800 */
[----:B-1----:R-:W-:Y:S01]  /*5b60*/  @!P3 FMUL R46, R46, R46 ;  /* 0x0000002e2e2eb220 */ /* 0x002fe20000400000 */
[----:B------:R-:W-:Y:S01]  /*5b70*/  FSETP.GEU.AND P3, PT, R55, -126, PT ;  /* 0xc2fc00003700780b */ /* 0x000fe20003f6e000 */
[----:B------:R-:W-:-:S06]  /*5b80*/  @!P5 FMUL R51, R51, 0.5 ;  /* 0x3f0000003333d820 */ /* 0x000fcc0000400000 */
[----:B------:R-:W-:Y:S01]  /*5b90*/  @!P4 FMUL R54, R54, 0.5 ;  /* 0x3f0000003636c820 */ /* 0x000fe20000400000 */
[----:B------:R-:W1:Y:S05]  /*5ba0*/  MUFU.EX2 R51, R51 ;  /* 0x0000003300337308 */ /* 0x000e6a0000000800 */
[----:B------:R-:W-:Y:S01]  /*5bb0*/  @!P3 FMUL R55, R55, 0.5 ;  /* 0x3f0000003737b820 */ /* 0x000fe20000400000 */
[----:B--2---:R-:W-:Y:S01]  /*5bc0*/  @!P6 FMUL R43, R43, R43 ;  /* 0x0000002b2b2be220 */ /* 0x004fe20000400000 */
[----:B------:R-:W-:Y:S01]  /*5bd0*/  FSETP.GEU.AND P6, PT, R50, -126, PT ;  /* 0xc2fc00003200780b */ /* 0x000fe20003fce000 */
[----:B------:R-:W2:Y:S08]  /*5be0*/  MUFU.EX2 R54, R54 ;  /* 0x0000003600367308 */ /* 0x000eb00000000800 */
[----:B------:R-:W3:Y:S01]  /*5bf0*/  MUFU.EX2 R55, R55 ;  /* 0x0000003700377308 */ /* 0x000ee20000000800 */
[----:B-1----:R-:W-:Y:S01]  /*5c00*/  @!P5 FMUL R51, R51, R51 ;  /* 0x000000333333d220 */ /* 0x002fe20000400000 */
[----:B------:R-:W-:-:S02]  /*5c10*/  FSETP.GEU.AND P5, PT, R49, -126, PT ;  /* 0xc2fc00003100780b */ /* 0x000fc40003fae000 */
[----:B------:R-:W-:Y:S01]  /*5c20*/  @!P6 FMUL R50, R50, 0.5 ;  /* 0x3f0000003232e820 */ /* 0x000fe20000400000 */
[----:B--2---:R-:W-:Y:S01]  /*5c30*/  @!P4 FMUL R54, R54, R54 ;  /* 0x000000363636c220 */ /* 0x004fe20000400000 */
[----:B------:R-:W-:Y:S02]  /*5c40*/  WARPGROUP.DEPBAR.LE gsb0, 0x0 ;  /* 0x00008000000079c5 */ /* 0x000fe40000010000 */
[----:B------:R-:W-:Y:S02]  /*5c50*/  WARPGROUP.ARRIVE ;  /* 0x00000000000079c5 */ /* 0x000fe40000000000 */
[----:B------:R-:W1:Y:S01]  /*5c60*/  MUFU.EX2 R50, R50 ;  /* 0x0000003200327308 */ /* 0x000e620000000800 */
[----:B------:R-:W-:-:S04]  /*5c70*/  FSETP.GEU.AND P4, PT, R53, -126, PT ;  /* 0xc2fc00003500780b */ /* 0x000fc80003f8e000 */
[----:B------:R-:W-:Y:S01]  /*5c80*/  @!P5 FMUL R49, R49, 0.5 ;  /* 0x3f0000003131d820 */ /* 0x000fe20000400000 */
[----:B---3--:R-:W-:Y:S01]  /*5c90*/  @!P3 FMUL R55, R55, R55 ;  /* 0x000000373737b220 */ /* 0x008fe20000400000 */
[----:B------:R-:W-:Y:S01]  /*5ca0*/  HGMMA.64x16x16.F32.BF16 R96, R24, gdesc[UR24].tnspB, R96, gsb0 ;  /* 0x4020001818607df0 */ /* 0x000fe20008001860 */
[----:B------:R-:W-:Y:S01]  /*5cb0*/  UMOV UR26, UR8 ;  /* 0x00000008001a7c82 */ /* 0x000fe20008000000 */
[----:B------:R-:W-:Y:S01]  /*5cc0*/  UMOV UR27, 0xc0000010 ;  /* 0xc0000010001b7882 */ /* 0x000fe20000000000 */
[----:B------:R-:W-:Y:S01]  /*5cd0*/  UIADD3 UR8, UR6, 0x320, URZ ;  /* 0x0000032006087890 */ /* 0x000fe2000fffe03f */
[----:B------:R-:W-:Y:S01]  /*5ce0*/  FSETP.GEU.AND P3, PT, R52, -126, PT ;  /* 0xc2fc00003400780b */ /* 0x000fe20003f6e000 */
[----:B------:R-:W2:Y:S02]  /*5cf0*/  MUFU.EX2 R49, R49 ;  /* 0x0000003100317308 */ /* 0x000ea40000000800 */
[----:B------:R-:W-:Y:S01]  /*5d00*/  @!P4 FMUL R53, R53, 0.5 ;  /* 0x3f0000003535c820 */ /* 0x000fe20000400000 */
[----:B-1----:R-:W-:Y:S01]  /*5d10*/  @!P6 FMUL R50, R50, R50 ;  /* 0x000000323232e220 */ /* 0x002fe20000400000 */
[----:B------:R-:W-:-:S04]  /*5d20*/  FSETP.GEU.AND P6, PT, R48, -126, PT ;  /* 0xc2fc00003000780b */ /* 0x000fc80003fce000 */
[----:B------:R-:W1:Y:S04]  /*5d30*/  MUFU.EX2 R15, R53 ;  /* 0x00000035000f7308 */ /* 0x000e680000000800 */
[----:B------:R-:W-:Y:S01]  /*5d40*/  @!P3 FMUL R52, R52, 0.5 ;  /* 0x3f0000003434b820 */ /* 0x000fe20000400000 */
[----:B--2---:R-:W-:-:S05]  /*5d50*/  @!P5 FMUL R49, R49, R49 ;  /* 0x000000313131d220 */ /* 0x004fca0000400000 */
[----:B------:R-:W2:Y:S01]  /*5d60*/  MUFU.EX2 R52, R52 ;  /* 0x0000003400347308 */ /* 0x000ea20000000800 */
[----:B------:R-:W-:Y:S01]  /*5d70*/  @!P6 FMUL R48, R48, 0.5 ;  /* 0x3f0000003030e820 */ /* 0x000fe20000400000 */
[----:B-1----:R-:W-:-:S06]  /*5d80*/  @!P4 FMUL R15, R15, R15 ;  /* 0x0000000f0f0fc220 */ /* 0x002fcc0000400000 */
[----:B------:R-:W1:Y:S01]  /*5d90*/  MUFU.EX2 R48, R48 ;  /* 0x0000003000307308 */ /* 0x000e620000000800 */
[----:B------:R-:W-:-:S04]  /*5da0*/  ISETP.NE.AND P4, PT, R19, 0x4, PT ;  /* 0x000000041300780c */ /* 0x000fc80003f85270 */
[----:B------:R-:W-:Y:S01]  /*5db0*/  SEL R19, R19, RZ, P4 ;  /* 0x000000ff13137207 */ /* 0x000fe20002000000 */
[----:B--2---:R-:W-:Y:S01]  /*5dc0*/  @!P3 FMUL R52, R52, R52 ;  /* 0x000000343434b220 */ /* 0x004fe20000400000 */
[C---:B------:R-:W-:Y:S01]  /*5dd0*/  ISETP.NE.AND P3, PT, R5.reuse, 0x4, PT ;  /* 0x000000040500780c */ /* 0x040fe20003f65270 */
[----:B------:R-:W-:Y:S02]  /*5de0*/  WARPGROUP.DEPBAR.LE gsb0, 0x0 ;  /* 0x00008000000079c5 */ /* 0x000fe40000010000 */
[----:B------:R-:W-:Y:S01]  /*5df0*/  WARPGROUP.ARRIVE ;  /* 0x00000000000079c5 */ /* 0x000fe20000000000 */
[----:B------:R-:W-:Y:S01]  /*5e00*/  SEL R5, R5, RZ, P3 ;  /* 0x000000ff05057207 */ /* 0x000fe20001800000 */
[----:B-1----:R-:W-:-:S04]  /*5e10*/  @!P6 FMUL R48, R48, R48 ;  /* 0x000000303030e220 */ /* 0x002fc80000400000 */
        /* <DEDUP_REMOVED lines=20> */
[----:B------:R-:W-:Y:S01]  /*5f60*/  F2FP.BF16.F32.PACK_AB R25, R29, R28 ;  /* 0x0000001c1d19723e */ /* 0x000fe200000010ff */
[----:B------:R-:W-:Y:S01]  /*5f70*/  FADD R28, R31, R28 ;  /* 0x0000001c1f1c7221 */ /* 0x000fe20000000000 */
[----:B------:R-:W-:Y:S02]  /*5f80*/  F2FP.BF16.F32.PACK_AB R27, R33, R32 ;  /* 0x00000020211b723e */ /* 0x000fe400000010ff */
[----:B------:R-:W-:Y:S01]  /*5f90*/  F2FP.BF16.F32.PACK_AB R24, R39, R38 ;  /* 0x000000262718723e */ /* 0x000fe200000010ff */
[----:B------:R-:W-:Y:S01]  /*5fa0*/  FADD R38, R121, R38 ;  /* 0x0000002679267221 */ /* 0x000fe20000000000 */
[----:B------:R-:W-:Y:S01]  /*5fb0*/  F2FP.BF16.F32.PACK_AB R26, R35, R42 ;  /* 0x0000002a231a723e */ /* 0x000fe200000010ff */
[----:B------:R-:W-:-:S02]  /*5fc0*/  FADD R29, R28, R29 ;  /* 0x0000001d1c1d7221 */ /* 0x000fc40000000000 */
[----:B------:R-:W-:Y:S01]  /*5fd0*/  FADD R39, R38, R39 ;  /* 0x0000002726277221 */ /* 0x000fe20000000000 */
[----:B------:R-:W-:Y:S01]  /*5fe0*/  WARPGROUP.ARRIVE ;  /* 0x00000000000079c5 */ /* 0x000fe20000000000 */
[----:B------:R-:W-:Y:S02]  /*5ff0*/  FADD R32, R29, R32 ;  /* 0x000000201d207221 */ /* 0x000fe40000000000 */
[----:B------:R-:W-:Y:S02]  /*6000*/  FADD R42, R39, R42 ;  /* 0x0000002a272a7221 */ /* 0x000fe40000000000 */
[----:B------:R-:W-:Y:S01]  /*6010*/  FADD R33, R32, R33 ;  /* 0x0000002120217221 */ /* 0x000fe20000000000 */
[----:B------:R-:W-:Y:S01]  /*6020*/  HGMMA.64x16x16.F32.BF16 R104, R24, gdesc[UR24].tnspB, R104, gsb0 ;  /* 0x4020001818687df0 */ /* 0x000fe20008001868 */
[----:B------:R-:W-:Y:S01]  /*6030*/  UMOV UR27, 0xc0000010 ;  /* 0xc0000010001b7882 */ /* 0x000fe20000000000 */
[----:B------:R-:W-:Y:S01]  /*6040*/  FADD R42, R42, R35 ;  /* 0x000000232a2a7221 */ /* 0x000fe20000000000 */
[----:B------:R-:W-:-:S02]  /*6050*/  WARPGROUP.DEPBAR.LE gsb0, 0x0 ;  /* 0x00008000000079c5 */ /* 0x000fc40000010000 */
        /* <DEDUP_REMOVED lines=21> */
[----:B------:R-:W-:-:S07]  /*61b0*/  UIADD3 UR8, UR6, 0x40, URZ ;  /* 0x0000004006087890 */ /* 0x000fce000fffe03f */
[----:B------:R-:W-:Y:S01]  /*61c0*/  UMOV UR26, UR8 ;  /* 0x00000008001a7c82 */ /* 0x000fe20008000000 */
        /* <DEDUP_REMOVED lines=25> */
[----:B------:R-:W-:Y:S02]  /*6360*/  FADD R17, R17, R46 ;  /* 0x0000002e11117221 */ /* 0x000fe40000000000 */
        /* <DEDUP_REMOVED lines=14> */
[----:B------:R-:W-:Y:S02]  /*6450*/  UMOV UR15, 0xc0000010 ;  /* 0xc0000010000f7882 */ /* 0x000fe40000000000 */
        /* <DEDUP_REMOVED lines=23> */
[----:B------:R-:W-:Y:S01]  /*65d0*/  FADD R51, R50, R51 ;  /* 0x0000003332337221 */ /* 0x000fe20000000000 */
[----:B------:R-:W-:Y:S01]  /*65e0*/  SEL R17, RZ, 0x1, P4 ;  /* 0x00000001ff117807 */ /* 0x000fe20002000000 */
[----:B------:R-:W-:Y:S01]  /*65f0*/  FADD R49, R48, R49 ;  /* 0x0000003130317221 */ /* 0x000fe20000000000 */
[----:B------:R-:W-:Y:S01]  /*6600*/  WARPGROUP.ARRIVE ;  /* 0x00000000000079c5 */ /* 0x000fe20000000000 */
[----:B------:R-:W-:Y:S01]  /*6610*/  FADD R54, R51, R54 ;  /* 0x0000003633367221 */ /* 0x000fe20000000000 */
[----:B------:R-:W-:Y:S01]  /*6620*/  LOP3.LUT R10, R10, R17, RZ, 0x3c, !PT ;  /* 0x000000110a0a7212 */ /* 0x000fe200078e3cff */
[----:B------:R-:W-:-:S02]  /*6630*/  FADD R52, R49, R52 ;  /* 0x0000003431347221 */ /* 0x000fc40000000000 */
[----:B------:R-:W-:Y:S01]  /*6640*/  FADD R17, R54, R55 ;  /* 0x0000003736117221 */ /* 0x000fe20000000000 */
[----:B------:R-:W-:Y:S01]  /*6650*/  HGMMA.64x16x16.F32.BF16 R104, R24, gdesc[UR12].tnspB, R104, gsb0 ;  /* 0x4020000c18687df0 */ /* 0x000fe20008001868 */
[----:B------:R-:W-:Y:S01]  /*6660*/  UMOV UR14, UR12 ;  /* 0x0000000c000e7c82 */ /* 0x000fe20008000000 */
[----:B------:R-:W-:Y:S01]  /*6670*/  UMOV UR15, 0xc0000010 ;  /* 0xc0000010000f7882 */ /* 0x000fe20000000000 */
[----:B------:R-:W-:Y:S01]  /*6680*/  UIADD3 UR12, UR6, 0x2e0, URZ ;  /* 0x000002e0060c7890 */ /* 0x000fe2000fffe03f */
[----:B------:R-:W-:Y:S01]  /*6690*/  FADD R15, R52, R15 ;  /* 0x0000000f340f7221 */ /* 0x000fe20000000000 */
[----:B------:R-:W-:Y:S02]  /*66a0*/  WARPGROUP.DEPBAR.LE gsb0, 0x0 ;  /* 0x00008000000079c5 */ /* 0x000fe40000010000 */
[----:B------:R-:W-:-:S06]  /*66b0*/  WARPGROUP.ARRIVE ;  /* 0x00000000000079c5 */ /* 0x000fcc0000000000 */
[----:B------:R-:W-:Y:S01]  /*66c0*/  HGMMA.64x16x16.F32.BF16 R96, R24, gdesc[UR8].tnspB, R96, gsb0 ;  /* 0x4020000818607df0 */ /* 0x000fe20008001860 */
[----:B------:R-:W-:Y:S01]  /*66d0*/  UIADD3 UR10, UR6, 0x260, URZ ;  /* 0x00000260060a7890 */ /* 0x000fe2000fffe03f */
        /* <DEDUP_REMOVED lines=9> */
[----:B------:R-:W-:Y:S03]  /*6770*/  HGMMA.64x16x16.F32.BF16 R80, R24, gdesc[UR12].tnspB, R80, gsb0 ;  /* 0x4020000c18507df0 */ /* 0x000fe60008001850 */
        /* <DEDUP_REMOVED lines=12> */
[C---:B------:R-:W-:Y:S01]  /*6840*/  LEA R24, R5.reuse, R12, 0x3 ;  /* 0x0000000c05187211 */ /* 0x040fe200078e18ff */
[----:B------:R-:W-:-:S03]  /*6850*/  VIADD R5, R5, 0x1 ;  /* 0x0000000105057836 */ /* 0x000fc60000000000 */
[----:B------:R-:W-:Y:S02]  /*6860*/  PRMT R24, RZ, 0x654, R24 ;  /* 0x00000654ff187816 */ /* 0x000fe40000000018 */
[C---:B------:R-:W-:Y:S02]  /*6870*/  ISETP.NE.AND P3, PT, R5.reuse, 0x4, PT ;  /* 0x000000040500780c */ /* 0x040fe40003f65270 */
[----:B------:R1:W-:Y:S02]  /*6880*/  SYNCS.ARRIVE.TRANS64.RED.A1T0 RZ, [R24+URZ], RZ ;  /* 0x000000ff18ff79a7 */ /* 0x0003e4000810043f */
[----:B------:R-:W-:Y:S01]  /*6890*/  SEL R5, R5, RZ, P3 ;  /* 0x000000ff05057207 */ /* 0x000fe20001800000 */
[----:B------:R-:W-:Y:S08]  /*68a0*/  @P2 BRA `(.L_x_31) ;  /* 0x00000004002c2947 */ /* 0x000ff00003800000 */
[----:B------:R-:W-:Y:S01]  /*68b0*/  ISETP.LT.OR P2, PT, R6, 0x1, !P0 ;  /* 0x000000010600780c */ /* 0x000fe20004741670 */
[----:B------:R-:W-:-:S12]  /*68c0*/  BSSY B0, `(.L_x_32) ;  /* 0x0000048000007945 */ /* 0x000fd80003800000 */
[----:B------:R-:W-:Y:S05]  /*68d0*/  @P2 BRA `(.L_x_33) ;  /* 0x0000000400182947 */ /* 0x000fea0003800000 */
[----:B-1----:R-:W-:Y:S02]  /*68e0*/  LEA R24, R3, R2, 0x3 ;  /* 0x0000000203187211 */ /* 0x002fe400078e18ff */
[----:B------:R-:W-:Y:S02]  /*68f0*/  SHF.L.U32 R25, R4, 0x1f, RZ ;  /* 0x0000001f04197819 */ /* 0x000fe400000006ff */
[----:B------:R-:W-:Y:S02]  /*6900*/  ISETP.NE.AND P3, PT, R0, RZ, PT ;  /* 0x000000ff0000720c */ /* 0x000fe40003f65270 */
[----:B------:R-:W1:Y:S02]  /*6910*/  SYNCS.PHASECHK.TRANS64.TRYWAIT P2, [R24+URZ+0x11820], R25 ;  /* 0x01182019180075a7 */ /* 0x000e64000804017f */
[----:B-1----:R-:W-:Y:S09]  /*6920*/  @!P2 BRA `(.L_x_34) ;  /* 0x000000580070a947 */ /* 0x002ff20003800000 */
.L_x_93:
[----:B------:R-:W-:Y:S05]  /*6930*/  @P3 BRA `(.L_x_35) ;  /* 0x0000000000143947 */ /* 0x000fea0003800000 */
[----:B------:R-:W-:Y:S01]  /*6940*/  LOP3.LUT P2, RZ, R16, 0x1f, RZ, 0xc0, !PT ;  /* 0x0000001f10ff7812 */ /* 0x000fe2000784c0ff */
[----:B-1----:R-:W-:-:S04]  /*6950*/  IMAD.MOV.U32 R25, RZ, RZ, 0x3800 ;  /* 0x00003800ff197424 */ /* 0x002fc800078e00ff */
[----:B------:R2:W-:Y:S08]  /*6960*/  SYNCS.ARRIVE.TRANS64 RZ, [R24+URZ+0x11800], R25 ;  /* 0x0118001918ff79a7 */ /* 0x0005f0000800003f */
[----:B------:R-:W-:Y:S05]  /*6970*/  @!P2 BRA `(.L_x_35) ;  /* 0x000000000004a947 */ /* 0x000fea0003800000 */
[----:B------:R-:W-:Y:S01]  /*6980*/  BPT.TRAP 0x1 ;  /* 0x000000040000795c */ /* 0x000fe20000300000 */
.L_x_35:
        /* <DEDUP_REMOVED lines=9> */
[----:B------:R-:W-:Y:S01]  /*6a20*/  VIADD R3, R3, 0x1 ;  /* 0x0000000103037836 */ /* 0x000fe20000000000 */
[----:B------:R-:W-:Y:S01]  /*6a30*/  UMOV UR50, URZ ;  /* 0x0000003f00327c82 */ /* 0x000fe20008000000 */
[----:B------:R-:W-:Y:S01]  /*6a40*/  UMOV UR42, 0x10 ;  /* 0x00000010002a7882 */ /* 0x000fe20000000000 */
[----:B------:R-:W-:Y:S01]  /*6a50*/  UMOV UR44, UR52 ;  /* 0x00000034002c7c82 */ /* 0x000fe20008000000 */
[----:B------:R-:W-:Y:S01]  /*6a60*/  UMOV UR45, UR53 ;  /* 0x00000035002d7c82 */ /* 0x000fe20008000000 */
[----:B------:R-:W-:Y:S01]  /*6a70*/  UIADD3 UR49, UR49, 0x11800, URZ ;  /* 0x0001180031317890 */ /* 0x000fe2000fffe03f */
[----:B------:R-:W-:Y:S01]  /*6a80*/  ISETP.NE.AND P2, PT, R3, 0x4, PT ;  /* 0x000000040300780c */ /* 0x000fe20003f45270 */
[----:B------:R-:W-:Y:S01]  /*6a90*/  USHF.L.U32 UR51, UR51, 0x6, URZ ;  /* 0x0000000633337899 */ /* 0x000fe2000800063f */
[----:B------:R-:W-:Y:S01]  /*6aa0*/  IADD3 R7, R7, 0x1, RZ ;  /* 0x0000000107077810 */ /* 0x000fe20007ffe0ff */
        /* <DEDUP_REMOVED lines=40> */
[----:B--2---:R-:W-:Y:S01]  /*6d30*/  NOP ;  /* 0x0000000000007918 */ /* 0x004fe20000000000 */
.L_x_33:
[----:B------:R-:W-:Y:S05]  /*6d40*/  BSYNC B0 ;  /* 0x0000000000007941 */ /* 0x000fea0003800000 */
.L_x_32:
[----:B------:R-:W-:-:S07]  /*6d50*/  VIADD R6, R6, 0xffffffff ;  /* 0xffffffff06067836 */ /* 0x000fce0000000000 */
.L_x_31:
[----:B------:R-:W-:Y:S01]  /*6d60*/  VIADD R11, R11, 0x40 ;  /* 0x000000400b0b7836 */ /* 0x000fe20000000000 */
[----:B------:R-:W-:Y:S01]  /*6d70*/  MOV R125, R13 ;  /* 0x0000000d007d7202 */ /* 0x000fe20000000f00 */
[----:B------:R-:W-:Y:S01]  /*6d80*/  IMAD.MOV.U32 R119, RZ, RZ, R14 ;  /* 0x000000ffff777224 */ /* 0x000fe200078e000e */
[----:B------:R-:W-:Y:S06]  /*6d90*/  @P1 BRA `(.L_x_36) ;  /* 0xffffffd000c41947 */ /* 0x000fec000383ffff */
[----:B------:R-:W-:-:S07]  /*6da0*/  IMAD.MOV.U32 R118, RZ, RZ, R18 ;  /* 0x000000ffff767224 */ /* 0x000fce00078e0012 */
.L_x_24:
[----:B------:R-:W-:-:S13]  /*6db0*/  ISETP.GE.AND P1, PT, R118, 0x1, PT ;  /* 0x000000017600780c */ /* 0x000fda0003f26270 */
[----:B------:R-:W-:Y:S05]  /*6dc0*/  @!P1 BRA `(.L_x_37) ;  /* 0x0000003000fc9947 */ /* 0x000fea0003800000 */
[----:B------:R-:W-:Y:S01]  /*6dd0*/  MOV R120, R13 ;  /* 0x0000000d00787202 */ /* 0x000fe20000000f00 */
[----:B------:R-:W-:Y:S01]  /*6de0*/  IMAD.MOV.U32 R119, RZ, RZ, R14 ;  /* 0x000000ffff777224 */ /* 0x000fe200078e000e */
[----:B------:R-:W-:-:S07]  /*6df0*/  LOP3.LUT R18, R16, 0x1f, RZ, 0xc0, !PT ;  /* 0x0000001f10127812 */ /* 0x000fce00078ec0ff */
.L_x_50:
[----:B------:R-:W-:Y:S01]  /*6e00*/  IMAD R14, R19, 0x8, R2 ;  /* 0x00000008130e7824 */ /* 0x000fe200078e0202 */
[----:B------:R-:W-:-:S07]  /*6e10*/  SHF.L.U32 R13, R10, 0x1f, RZ ;  /* 0x0000001f0a0d7819 */ /* 0x000fce00000006ff */
[----:B------:R-:W-:Y:S05]  /*6e20*/  YIELD ;  /* 0x0000000000007946 */ /* 0x000fea0003800000 */
[----:B------:R-:W2:Y:S02]  /*6e30*/  SYNCS.PHASECHK.TRANS64.TRYWAIT P1, [R14+URZ+0x11800], R13 ;  /* 0x0118000d0e0075a7 */ /* 0x000ea4000802017f */
[----:B--2---:R-:W-:Y:S05]  /*6e40*/  @!P1 BRA `(.L_x_38) ;  /* 0x00000054003c9947 */ /* 0x004fea0003800000 */
.L_x_94:
[----:B------:R-:W-:Y:S05]  /*6e50*/  WARPSYNC.ALL ;  /* 0x0000000000007948 */ /* 0x000fea0003800000 */
[----:B------:R-:W-:Y:S01]  /*6e60*/  ULOP3.LUT UR6, UR60, 0x10000, URZ, 0xfc, !UPT ;  /* 0x000100003c067892 */ /* 0x000fe2000f8efc3f */
[----:B------:R-:W-:Y:S01]  /*6e70*/  IMAD.MOV.U32 R125, RZ, RZ, -0x3ffffff0 ;  /* 0xc0000010ff7d7424 */ /* 0x000fe200078e00ff */
[----:B------:R-:W-:Y:S01]  /*6e80*/  R2UR UR8, R116 ;  /* 0x00000000740872ca */ /* 0x000fe200000e0000 */
[----:B-1----:R-:W-:Y:S01]  /*6e90*/  WARPGROUP.ARRIVE ;  /* 0x00000000000079c5 */ /* 0x002fe20000000000 */
[----:B------:R-:W-:Y:S02]  /*6ea0*/  R2UR UR9, R117 ;  /* 0x00000000750972ca */ /* 0x000fe400000e0000 */
[----:B------:R-:W-:-:S02]  /*6eb0*/  MOV R124, UR6 ;  /* 0x00000006007c7c02 */ /* 0x000fc40008000f00 */
[----:B------:R-:W-:Y:S01]  /*6ec0*/  R2UR UR11, R125 ;  /* 0x000000007d0b72ca */ /* 0x000fe200000e0000 */
[----:B------:R-:W-:Y:S01]  /*6ed0*/  IMAD.MOV.U32 R125, RZ, RZ, -0x3ffffff0 ;  /* 0xc0000010ff7d7424 */ /* 0x000fe200078e00ff */
[----:B------:R-:W-:Y:S01]  /*6ee0*/  MOV R123, 0xc0000010 ;  /* 0xc0000010007b7802 */ /* 0x000fe20000000f00 */
[----:B------:R-:W-:Y:S01]  /*6ef0*/  IMAD R124, R19, 0x380, R124 ;  /* 0x00000380137c7824 */ /* 0x000fe200078e027c */
[----:B------:R-:W-:Y:S02]  /*6f00*/  ISETP.NE.AND P1, PT, R8, RZ, PT ;  /* 0x000000ff0800720c */ /* 0x000fe40003f25270 */
[----:B------:R-:W-:Y:S01]  /*6f10*/  R2UR UR7, R125 ;  /* 0x000000007d0772ca */ /* 0x000fe200000e0000 */
[C---:B------:R-:W-:Y:S01]  /*6f20*/  VIADD R122, R124.reuse, 0x80 ;  /* 0x000000807c7a7836 */ /* 0x040fe20000000000 */
[----:B------:R-:W-:-:S13]  /*6f30*/  R2UR UR10, R124 ;  /* 0x000000007c0a72ca */ /* 0x000fda00000e0000 */
[----:B------:R-:W-:Y:S01]  /*6f40*/  HGMMA.64x64x16.F32.BF16 R24, gdesc[UR8], RZ, !UPT, gsb0 ;  /* 0x00e00000081879f0 */ /* 0x000fe2000c0018ff */
[----:B------:R-:W-:Y:S01]  /*6f50*/  R2UR UR10, R122 ;  /* 0x000000007a0a72ca */ /* 0x000fe200000e0000 */
[----:B------:R-:W-:Y:S01]  /*6f60*/  VIADD R122, R124, 0x100 ;  /* 0x000001007c7a7836 */ /* 0x000fe20000000000 */
[----:B------:R-:W-:Y:S01]  /*6f70*/  R2UR UR11, R123 ;  /* 0x000000007b0b72ca */ /* 0x000fe200000e0000 */
[----:B------:R-:W-:Y:S01]  /*6f80*/  IMAD.MOV.U32 R123, RZ, RZ, -0x3ffffff0 ;  /* 0xc0000010ff7b7424 */ /* 0x000fe200078e00ff */
[----:B------:R-:W-:Y:S02]  /*6f90*/  R2UR UR8, R114 ;  /* 0x00000000720872ca */ /* 0x000fe400000e0000 */
[----:B------:R-:W-:Y:S01]  /*6fa0*/  R2UR UR9, R115 ;  /* 0x00000000730972ca */ /* 0x000fe200000e0000 */
[----:B------:R-:W-:Y:S02]  /*6fb0*/  WARPGROUP.DEPBAR.LE gsb0, 0x0 ;  /* 0x00008000000079c5 */ /* 0x000fe40000010000 */
[----:B------:R-:W-:-:S10]  /*6fc0*/  WARPGROUP.ARRIVE ;  /* 0x00000000000079c5 */ /* 0x000fd40000000000 */
[----:B------:R-:W-:Y:S01]  /*6fd0*/  HGMMA.64x64x16.F32.BF16 R24, gdesc[UR8], R24, gsb0 ;  /* 0x00e00000081879f0 */ /* 0x000fe20008001818 */
[----:B------:R-:W-:Y:S02]  /*6fe0*/  R2UR UR10, R122 ;  /* 0x000000007a0a72ca */ /* 0x000fe400000e0000 */
[----:B------:R-:W-:Y:S01]  /*6ff0*/  R2UR UR11, R123 ;  /* 0x000000007b0b72ca */ /* 0x000fe200000e0000 */
[----:B------:R-:W-:Y:S01]  /*7000*/  IMAD.MOV.U32 R123, RZ, RZ, -0x3ffffff0 ;  /* 0xc0000010ff7b7424 */ /* 0x000fe200078e00ff */
[----:B------:R-:W-:Y:S02]  /*7010*/  R2UR UR8, R112 ;  /* 0x00000000700872ca */ /* 0x000fe400000e0000 */
[----:B------:R-:W-:Y:S02]  /*7020*/  R2UR UR9, R113 ;  /* 0x00000000710972ca */ /* 0x000fe400000e0000 */
[----:B------:R-:W-:Y:S01]  /*7030*/  IADD3 R122, R124, 0x180, RZ ;  /* 0x000001807c7a7810 */ /* 0x000fe20007ffe0ff */
[----:B------:R-:W-:-:S02]  /*7040*/  WARPGROUP.DEPBAR.LE gsb0, 0x0 ;  /* 0x00008000000079c5 */ /* 0x000fc40000010000 */
[----:B------:R-:W-:-:S08]  /*7050*/  WARPGROUP.ARRIVE ;  /* 0x00000000000079c5 */ /* 0x000fd00000000000 */
[----:B------:R-:W-:Y:S01]  /*7060*/  HGMMA.64x64x16.F32.BF16 R24, gdesc[UR8], R24, gsb0 ;  /* 0x00e00000081879f0 */ /* 0x000fe20008001818 */
[----:B------:R-:W-:Y:S01]  /*7070*/  R2UR UR10, R122 ;  /* 0x000000007a0a72ca */ /* 0x000fe200000e0000 */
[----:B------:R-:W-:Y:S01]  /*7080*/  VIADD R122, R124, 0x200 ;  /* 0x000002007c7a7836 */ /* 0x000fe20000000000 */
[----:B------:R-:W-:Y:S02]  /*7090*/  R2UR UR11, R123 ;  /* 0x000000007b0b72ca */ /* 0x000fe400000e0000 */
[----:B------:R-:W-:Y:S02]  /*70a0*/  R2UR UR8, R22 ;  /* 0x00000000160872ca */ /* 0x000fe400000e0000 */
[----:B------:R-:W-:Y:S02]  /*70b0*/  R2UR UR9, R23 ;  /* 0x00000000170972ca */ /* 0x000fe400000e0000 */
[----:B------:R-:W-:Y:S01]  /*70c0*/  MOV R123, 0xc0000010 ;  /* 0xc0000010007b7802 */ /* 0x000fe20000000f00 */
[----:B------:R-:W-:-:S02]  /*70d0*/  WARPGROUP.DEPBAR.LE gsb0, 0x0 ;  /* 0x00008000000079c5 */ /* 0x000fc40000010000 */
[----:B------:R-:W-:-:S08]  /*70e0*/  WARPGROUP.ARRIVE ;  /* 0x00000000000079c5 */ /* 0x000fd00000000000 */
[----:B------:R-:W-:Y:S01]  /*70f0*/  HGMMA.64x64x16.F32.BF16 R24, gdesc[UR8], R24, gsb0 ;  /* 0x00e00000081879f0 */ /* 0x000fe20008001818 */
[----:B------:R-:W-:Y:S01]  /*7100*/  R2UR UR10, R122 ;  /* 0x000000007a0a72ca */ /* 0x000fe200000e0000 */
[----:B------:R-:W-:Y:S01]  /*7110*/  VIADD R122, R124, 0x280 ;  /* 0x000002807c7a7836 */ /* 0x000fe20000000000 */
[----:B------:R-:W-:Y:S01]  /*7120*/  R2UR UR11, R123 ;  /* 0x000000007b0b72ca */ /* 0x000fe200000e0000 */
[----:B------:R-:W-:Y:S01]  /*7130*/  IMAD.MOV.U32 R123, RZ, RZ, -0x3ffffff0 ;  /* 0xc0000010ff7b7424 */ /* 0x000fe200078e00ff */
[----:B------:R-:W-:Y:S02]  /*7140*/  R2UR UR8, R20 ;  /* 0x00000000140872ca */ /* 0x000fe400000e0000 */
[----:B------:R-:W-:Y:S02]  /*7150*/  R2UR UR9, R21 ;  /* 0x00000000150972ca */ /* 0x000fe400000e0000 */
[----:B------:R-:W-:Y:S02]  /*7160*/  R2UR UR58, R122 ;  /* 0x000000007a3a72ca */ /* 0x000fe400000e0000 */
[----:B------:R-:W-:-:S02]  /*7170*/  R2UR UR59, R123 ;  /* 0x000000007b3b72ca */ /* 0x000fc400000e0000 */
[----:B------:R-:W-:-:S04]  /*7180*/  IADD3 R124, R124, 0x300, RZ ;  /* 0x000003007c7c7810 */ /* 0x000fc80007ffe0ff */
[----:B------:R-:W-:Y:S01]  /*7190*/  R2UR UR6, R124 ;  /* 0x000000007c0672ca */ /* 0x000fe200000e0000 */
        /* <DEDUP_REMOVED lines=18> */
.L_x_95:
[----:B------:R-:W-:Y:S05]  /*72c0*/  @P3 BRA `(.L_x_42) ;  /* 0x0000000000143947 */ /* 0x000fea0003800000 */
[----:B------:R-:W-:Y:S02]  /*72d0*/  ISETP.NE.AND P2, PT, R18, RZ, PT ;  /* 0x000000ff1200720c */ /* 0x000fe40003f45270 */
[----:B-1----:R-:W-:-:S04]  /*72e0*/  MOV R14, 0x3800 ;  /* 0x00003800000e7802 */ /* 0x002fc80000000f00 */
[----:B------:R2:W-:Y:S07]  /*72f0*/  SYNCS.ARRIVE.TRANS64 RZ, [R13+URZ+0x11800], R14 ;  /* 0x0118000e0dff79a7 */ /* 0x0005ee000800003f */
[----:B------:R-:W-:Y:S05]  /*7300*/  @!P2 BRA `(.L_x_42) ;  /* 0x000000000004a947 */ /* 0x000fea0003800000 */
[----:B------:R-:W-:Y:S01]  /*7310*/  BPT.TRAP 0x1 ;  /* 0x000000040000795c */ /* 0x000fe20000300000 */
.L_x_42:
        /* <DEDUP_REMOVED lines=58> */
.L_x_40:
[----:B------:R-:W-:-:S07]  /*76c0*/  VIADD R6, R6, 0xffffffff ;  /* 0xffffffff06067836 */ /* 0x000fce0000000000 */
.L_x_39:
[----:B------:R-:W-:Y:S01]  /*76d0*/  IADD3 R19, R19, 0x1, RZ ;  /* 0x0000000113137810 */ /* 0x000fe20007ffe0ff */
[----:B------:R-:W-:Y:S05]  /*76e0*/  WARPSYNC.ALL ;  /* 0x0000000000007948 */ /* 0x000fea0003800000 */
[----:B------:R-:W-:-:S04]  /*76f0*/  ISETP.NE.AND P2, PT, R19, 0x4, PT ;  /* 0x000000041300780c */ /* 0x000fc80003f45270 */
[----:B--2---:R-:W-:Y:S02]  /*7700*/  SEL R13, RZ, 0x1, P2 ;  /* 0x00000001ff0d7807 */ /* 0x004fe40001000000 */
[----:B------:R-:W-:Y:S02]  /*7710*/  SEL R19, R19, RZ, P2 ;  /* 0x000000ff13137207 */ /* 0x000fe40001000000 */
[----:B------:R-:W-:Y:S01]  /*7720*/  LOP3.LUT R10, R10, R13, RZ, 0x3c, !PT ;  /* 0x0000000d0a0a7212 */ /* 0x000fe200078e3cff */
[C---:B------:R-:W-:Y:S01]  /*7730*/  VIADD R13, R11.reuse, 0x1 ;  /* 0x000000010b0d7836 */ /* 0x040fe20000000000 */
[C---:B------:R-:W-:Y:S01]  /*7740*/  IADD3 R121, R11.reuse, 0x9, RZ ;  /* 0x000000090b797810 */ /* 0x040fe20007ffe0ff */
[C---:B------:R-:W-:Y:S01]  /*7750*/  VIADD R14, R11.reuse, 0x8 ;  /* 0x000000080b0e7836 */ /* 0x040fe20000000000 */
[C---:B------:R-:W-:Y:S01]  /*7760*/  ISETP.GE.AND P6, PT, R11.reuse, UR61, PT ;  /* 0x0000003d0b007c0c */ /* 0x040fe2000bfc6270 */
[----:B------:R-:W-:Y:S01]  /*7770*/  VIADD R122, R11, 0x29 ;  /* 0x000000290b7a7836 */ /* 0x000fe20000000000 */
[----:B------:R-:W-:Y:S01]  /*7780*/  ISETP.GE.AND P5, PT, R13, UR61, PT ;  /* 0x0000003d0d007c0c */ /* 0x000fe2000bfa6270 */
[C---:B------:R-:W-:Y:S01]  /*7790*/  VIADD R13, R11.reuse, 0x10 ;  /* 0x000000100b0d7836 */ /* 0x040fe20000000000 */
[----:B------:R-:W-:Y:S01]  /*77a0*/  ISETP.GE.AND P2, PT, R14, UR61, PT ;  /* 0x0000003d0e007c0c */ /* 0x000fe2000bf46270 */
[----:B------:R-:W-:Y:S01]  /*77b0*/  BSSY B0, `(.L_x_43) ;  /* 0x000007c000007945 */ /* 0x000fe20003800000 */
[----:B------:R-:W-:-:S02]  /*77c0*/  IADD3 R14, R11, 0x18, RZ ;  /* 0x000000180b0e7810 */ /* 0x000fc40007ffe0ff */
[----:B------:R-:W-:Y:S01]  /*77d0*/  ISETP.GE.AND P3, PT, R13, UR61, PT ;  /* 0x0000003d0d007c0c */ /* 0x000fe2000bf66270 */
[----:B------:R-:W-:Y:S01]  /*77e0*/  VIADD R13, R11, 0x11 ;  /* 0x000000110b0d7836 */ /* 0x000fe20000000000 */
[----:B------:R-:W-:Y:S02]  /*77f0*/  FSEL R25, R25, -INF , !P5 ;  /* 0xff80000019197808 */ /* 0x000fe40006800000 */
[----:B------:R-:W-:Y:S02]  /*7800*/  FSEL R27, R27, -INF , !P5 ;  /* 0xff8000001b1b7808 */ /* 0x000fe40006800000 */
[----:B------:R-:W-:Y:S01]  /*7810*/  ISETP.GE.AND P5, PT, R14, UR61, PT ;  /* 0x0000003d0e007c0c */ /* 0x000fe2000bfa6270 */
[----:B------:R-:W-:Y:S01]  /*7820*/  VIADD R14, R11, 0x20 ;  /* 0x000000200b0e7836 */ /* 0x000fe20000000000 */
[----:B------:R-:W-:Y:S02]  /*7830*/  ISETP.GE.AND P4, PT, R121, UR61, PT ;  /* 0x0000003d79007c0c */ /* 0x000fe4000bf86270 */
[----:B------:R-:W-:-:S02]  /*7840*/  FSEL R121, R24, -INF , !P6 ;  /* 0xff80000018797808 */ /* 0x000fc40007000000 */
[----:B------:R-:W-:Y:S02]  /*7850*/  FSEL R26, R26, -INF , !P6 ;  /* 0xff8000001a1a7808 */ /* 0x000fe40007000000 */
[----:B------:R-:W-:Y:S01]  /*7860*/  ISETP.GE.AND P6, PT, R13, UR61, PT ;  /* 0x0000003d0d007c0c */ /* 0x000fe2000bfc6270 */
[----:B------:R-:W-:Y:S01]  /*7870*/  VIADD R13, R11, 0x19 ;  /* 0x000000190b0d7836 */ /* 0x000fe20000000000 */
[----:B------:R-:W-:Y:S02]  /*7880*/  FSEL R29, R29, -INF , !P4 ;  /* 0xff8000001d1d7808 */ /* 0x000fe40006000000 */
[----:B------:R-:W-:Y:S02]  /*7890*/  FSEL R31, R31, -INF , !P4 ;  /* 0xff8000001f1f7808 */ /* 0x000fe40006000000 */
[----:B------:R-:W-:Y:S01]  /*78a0*/  ISETP.GE.AND P4, PT, R14, UR61, PT ;  /* 0x0000003d0e007c0c */ /* 0x000fe2000bf86270 */
[----:B------:R-:W-:Y:S01]  /*78b0*/  VIADD R14, R11, 0x28 ;  /* 0x000000280b0e7836 */ /* 0x000fe20000000000 */
[----:B------:R-:W-:-:S02]  /*78c0*/  FSEL R28, R28, -INF , !P2 ;  /* 0xff8000001c1c7808 */ /* 0x000fc40005000000 */
[----:B------:R-:W-:Y:S02]  /*78d0*/  FSEL R30, R30, -INF , !P2 ;  /* 0xff8000001e1e7808 */ /* 0x000fe40005000000 */
[----:B------:R-:W-:Y:S02]  /*78e0*/  ISETP.GE.AND P2, PT, R13, UR61, PT ;  /* 0x0000003d0d007c0c */ /* 0x000fe4000bf46270 */
[----:B------:R-:W-:Y:S02]  /*78f0*/  FSEL R33, R33, -INF , !P6 ;  /* 0xff80000021217808 */ /* 0x000fe40007000000 */
[----:B------:R-:W-:Y:S02]  /*7900*/  FSEL R35, R35, -INF , !P6 ;  /* 0xff80000023237808 */ /* 0x000fe40007000000 */
[----:B------:R-:W-:Y:S02]  /*7910*/  IADD3 R13, R11, 0x21, RZ ;  /* 0x000000210b0d7810 */ /* 0x000fe40007ffe0ff */
[----:B------:R-:W-:-:S02]  /*7920*/  ISETP.GE.AND P6, PT, R14, UR61, PT ;  /* 0x0000003d0e007c0c */ /* 0x000fc4000bfc6270 */
[----:B------:R-:W-:Y:S02]  /*7930*/  FMNMX R14, R121, R120, !PT ;  /* 0x00000078790e7209 */ /* 0x000fe40007800000 */
[----:B------:R-:W-:Y:S02]  /*7940*/  FSEL R32, R32, -INF , !P3 ;  /* 0xff80000020207808 */ /* 0x000fe40005800000 */
[----:B------:R-:W-:Y:S02]  /*7950*/  FSEL R34, R34, -INF , !P3 ;  /* 0xff80000022227808 */ /* 0x000fe40005800000 */
[----:B------:R-:W-:Y:S02]  /*7960*/  ISETP.GE.AND P3, PT, R13, UR61, PT ;  /* 0x0000003d0d007c0c */ /* 0x000fe4000bf66270 */
        /* <DEDUP_REMOVED lines=8> */
[----:B------:R-:W-:Y:S02]  /*79f0*/  FSEL R36, R36, -INF , !P5 ;  /* 0xff80000024247808 */ /* 0x000fe40006800000 */
[----:B------:R-:W-:Y:S02]  /*7a00*/  FMNMX R13, R33, R14, !PT ;  /* 0x0000000e210d7209 */ /* 0x000fe40007800000 */
[----:B------:R-:W-:Y:S02]  /*7a10*/  FMNMX R24, R34, R123, !PT ;  /* 0x0000007b22187209 */ /* 0x000fe40007800000 */
[----:B------:R-:W-:Y:S02]  /*7a20*/  FSEL R37, R37, -INF , !P2 ;  /* 0xff80000025257808 */ /* 0x000fe40005000000 */
[----:B------:R-:W-:Y:S02]  /*7a30*/  FMNMX R14, R36, R13, !PT ;  /* 0x0000000d240e7209 */ /* 0x000fe40007800000 */
[----:B------:R-:W-:-:S02]  /*7a40*/  FSEL R38, R38, -INF , !P5 ;  /* 0xff80000026267808 */ /* 0x000fc40006800000 */
[----:B------:R-:W-:Y:S02]  /*7a50*/  FMNMX R123, R35, R24, !PT ;  /* 0x00000018237b7209 */ /* 0x000fe40007800000 */
[----:B------:R-:W-:Y:S02]  /*7a60*/  FSEL R40, R40, -INF , !P4 ;  /* 0xff80000028287808 */ /* 0x000fe40006000000 */
[----:B------:R-:W-:Y:S02]  /*7a70*/  FMNMX R13, R37, R14, !PT ;  /* 0x0000000e250d7209 */ /* 0x000fe40007800000 */
[----:B------:R-:W-:Y:S02]  /*7a80*/  ISETP.GE.AND P5, PT, R122, UR61, PT ;  /* 0x0000003d7a007c0c */ /* 0x000fe4000bfa6270 */
[----:B------:R-:W-:Y:S02]  /*7a90*/  IADD3 R122, R11, 0x30, RZ ;  /* 0x000000300b7a7810 */ /* 0x000fe40007ffe0ff */
[----:B------:R-:W-:-:S02]  /*7aa0*/  FSEL R39, R39, -INF , !P2 ;  /* 0xff80000027277808 */ /* 0x000fc40005000000 */
[----:B------:R-:W-:Y:S02]  /*7ab0*/  FMNMX R24, R38, R123, !PT ;  /* 0x0000007b26187209 */ /* 0x000fe40007800000 */
[----:B------:R-:W-:Y:S02]  /*7ac0*/  FSEL R41, R41, -INF , !P3 ;  /* 0xff80000029297808 */ /* 0x000fe40005800000 */
[----:B------:R-:W-:Y:S02]  /*7ad0*/  FMNMX R14, R40, R13, !PT ;  /* 0x0000000d280e7209 */ /* 0x000fe40007800000 */
[----:B------:R-:W-:Y:S01]  /*7ae0*/  ISETP.GE.AND P2, PT, R122, UR61, PT ;  /* 0x0000003d7a007c0c */ /* 0x000fe2000bf46270 */
[----:B------:R-:W-:Y:S01]  /*7af0*/  VIADD R122, R11, 0x31 ;  /* 0x000000310b7a7836 */ /* 0x000fe20000000000 */
[----:B------:R-:W-:Y:S02]  /*7b00*/  FSEL R42, R42, -INF , !P4 ;  /* 0xff8000002a2a7808 */ /* 0x000fe40006000000 */
[----:B------:R-:W-:-:S02]  /*7b10*/  FMNMX R123, R39, R24, !PT ;  /* 0x00000018277b7209 */ /* 0x000fc40007800000 */
[----:B------:R-:W-:Y:S02]  /*7b20*/  FSEL R44, R44, -INF , !P6 ;  /* 0xff8000002c2c7808 */ /* 0x000fe40007000000 */
[----:B------:R-:W-:Y:S02]  /*7b30*/  FMNMX R13, R41, R14, !PT ;  /* 0x0000000e290d7209 */ /* 0x000fe40007800000 */
[----:B------:R-:W-:Y:S02]  /*7b40*/  FSEL R43, R43, -INF , !P3 ;  /* 0xff8000002b2b7808 */ /* 0x000fe40005800000 */
[----:B------:R-:W-:Y:S02]  /*7b50*/  FMNMX R24, R42, R123, !PT ;  /* 0x0000007b2a187209 */ /* 0x000fe40007800000 */
[----:B------:R-:W-:Y:S02]  /*7b60*/  FSEL R45, R45, -INF , !P5 ;  /* 0xff8000002d2d7808 */ /* 0x000fe40006800000 */
[----:B------:R-:W-:-:S02]  /*7b70*/  FMNMX R14, R44, R13, !PT ;  /* 0x0000000d2c0e7209 */ /* 0x000fc40007800000 */
[----:B------:R-:W-:Y:S02]  /*7b80*/  ISETP.GE.AND P4, PT, R122, UR61, PT ;  /* 0x0000003d7a007c0c */ /* 0x000fe4000bf86270 */
[----:B------:R-:W-:Y:S02]  /*7b90*/  IADD3 R122, R11, 0x38, RZ ;  /* 0x000000380b7a7810 */ /* 0x000fe40007ffe0ff */
[----:B------:R-:W-:Y:S02]  /*7ba0*/  FSEL R46, R46, -INF , !P6 ;  /* 0xff8000002e2e7808 */ /* 0x000fe40007000000 */
[----:B------:R-:W-:Y:S02]  /*7bb0*/  FMNMX R123, R43, R24, !PT ;  /* 0x000000182b7b7209 */ /* 0x000fe40007800000 */
[----:B------:R-:W-:Y:S02]  /*7bc0*/  FSEL R48, R48, -INF , !P2 ;  /* 0xff80000030307808 */ /* 0x000fe40005000000 */
[----:B------:R-:W-:-:S02]  /*7bd0*/  FMNMX R13, R45, R14, !PT ;  /* 0x0000000e2d0d7209 */ /* 0x000fc40007800000 */
[----:B------:R-:W-:Y:S01]  /*7be0*/  ISETP.GE.AND P3, PT, R122, UR61, PT ;  /* 0x0000003d7a007c0c */ /* 0x000fe2000bf66270 */
[----:B------:R-:W-:Y:S01]  /*7bf0*/  VIADD R122, R11, 0x39 ;  /* 0x000000390b7a7836 */ /* 0x000fe20000000000 */
[----:B------:R-:W-:Y:S02]  /*7c00*/  FSEL R47, R47, -INF , !P5 ;  /* 0xff8000002f2f7808 */ /* 0x000fe40006800000 */
[----:B------:R-:W-:Y:S02]  /*7c10*/  FMNMX R24, R46, R123, !PT ;  /* 0x0000007b2e187209 */ /* 0x000fe40007800000 */
[----:B------:R-:W-:Y:S02]  /*7c20*/  FSEL R49, R49, -INF , !P4 ;  /* 0xff80000031317808 */ /* 0x000fe40006000000 */
[----:B------:R-:W-:Y:S02]  /*7c30*/  FMNMX R14, R48, R13, !PT ;  /* 0x0000000d300e7209 */ /* 0x000fe40007800000 */
[----:B------:R-:W-:-:S02]  /*7c40*/  FSEL R50, R50, -INF , !P2 ;  /* 0xff80000032327808 */ /* 0x000fc40005000000 */
[----:B------:R-:W-:Y:S02]  /*7c50*/  FMNMX R123, R47, R24, !PT ;  /* 0x000000182f7b7209 */ /* 0x000fe40007800000 */
[----:B------:R-:W-:Y:S02]  /*7c60*/  ISETP.GE.AND P6, PT, R122, UR61, PT ;  /* 0x0000003d7a007c0c */ /* 0x000fe4000bfc6270 */
[----:B------:R-:W-:Y:S02]  /*7c70*/  FSEL R52, R52, -INF , !P3 ;  /* 0xff80000034347808 */ /* 0x000fe40005800000 */
[----:B------:R-:W-:Y:S02]  /*7c80*/  FMNMX R13, R49, R14, !PT ;  /* 0x0000000e310d7209 */ /* 0x000fe40007800000 */
[----:B------:R-:W-:Y:S02]  /*7c90*/  FSEL R51, R51, -INF , !P4 ;  /* 0xff80000033337808 */ /* 0x000fe40006000000 */
[----:B------:R-:W-:-:S02]  /*7ca0*/  FMNMX R24, R50, R123, !PT ;  /* 0x0000007b32187209 */ /* 0x000fc40007800000 */
[----:B------:R-:W-:Y:S02]  /*7cb0*/  FSEL R53, R53, -INF , !P6 ;  /* 0xff80000035357808 */ /* 0x000fe40007000000 */
[----:B------:R-:W-:Y:S02]  /*7cc0*/  FMNMX R14, R52, R13, !PT ;  /* 0x0000000d340e7209 */ /* 0x000fe40007800000 */
[----:B------:R-:W-:Y:S02]  /*7cd0*/  FMNMX R123, R51, R24, !PT ;  /* 0x00000018337b7209 */ /* 0x000fe40007800000 */
[----:B------:R-:W-:Y:S02]  /*7ce0*/  FSEL R54, R54, -INF , !P3 ;  /* 0xff80000036367808 */ /* 0x000fe40005800000 */
[----:B------:R-:W-:Y:S02]  /*7cf0*/  FMNMX R24, R53, R14, !PT ;  /* 0x0000000e35187209 */ /* 0x000fe40007800000 */
[----:B------:R-:W-:-:S02]  /*7d00*/  FSEL R55, R55, -INF , !P6 ;  /* 0xff80000037377808 */ /* 0x000fc40007000000 */
[----:B------:R-:W-:Y:S01]  /*7d10*/  FMNMX R122, R54, R123, !PT ;  /* 0x0000007b367a7209 */ /* 0x000fe20007800000 */
[----:B------:R-:W1:Y:S03]  /*7d20*/  SHFL.BFLY PT, R13, R24, 0x1, 0x1f ;  /* 0x0c201f00180d7f89 */ /* 0x000e6600000e0000 */
[----:B------:R-:W-:-:S05]  /*7d30*/  FMNMX R122, R55, R122, !PT ;  /* 0x0000007a377a7209 */ /* 0x000fca0007800000 */
[----:B------:R-:W2:Y:S01]  /*7d40*/  SHFL.BFLY PT, R123, R122, 0x1, 0x1f ;  /* 0x0c201f007a7b7f89 */ /* 0x000ea200000e0000 */
[----:B-1----:R-:W-:-:S05]  /*7d50*/  FMNMX R125, R24, R13, !PT ;  /* 0x0000000d187d7209 */ /* 0x002fca0007800000 */
[----:B------:R-:W1:Y:S01]  /*7d60*/  SHFL.BFLY PT, R14, R125, 0x2, 0x1f ;  /* 0x0c401f007d0e7f89 */ /* 0x000e6200000e0000 */
[----:B--2---:R-:W-:Y:S01]  /*7d70*/  FMNMX R127, R122, R123, !PT ;  /* 0x0000007b7a7f7209 */ /* 0x004fe20007800000 */
[----:B------:R-:W-:-:S04]  /*7d80*/  IMAD R122, R19, 0x8, R2 ;  /* 0x00000008137a7824 */ /* 0x000fc800078e0202 */
[----:B------:R-:W2:Y:S01]  /*7d90*/  SHFL.BFLY PT, R124, R127, 0x2, 0x1f ;  /* 0x0c401f007f7c7f89 */ /* 0x000ea200000e0000 */
[----:B-1----:R-:W-:Y:S02]  /*7da0*/  FMNMX R13, R125, R14, !PT ;  /* 0x0000000e7d0d7209 */ /* 0x002fe40007800000 */
[----:B------:R-:W-:Y:S02]  /*7db0*/  SHF.L.U32 R125, R10, 0x1f, RZ ;  /* 0x0000001f0a7d7819 */ /* 0x000fe400000006ff */
[----:B------:R-:W-:Y:S02]  /*7dc0*/  FSETP.NEU.AND P2, PT, R13, -INF , PT ;  /* 0xff8000000d00780b */ /* 0x000fe40003f4d000 */
[----:B--2---:R-:W-:Y:S02]  /*7dd0*/  FMNMX R14, R127, R124, !PT ;  /* 0x0000007c7f0e7209 */ /* 0x004fe40007800000 */
[----:B------:R-:W-:Y:S02]  /*7de0*/  FSEL R123, R13, RZ, P2 ;  /* 0x000000ff0d7b7208 */ /* 0x000fe40001000000 */
[----:B------:R-:W-:-:S02]  /*7df0*/  LEA R124, R5, R12, 0x3 ;  /* 0x0000000c057c7211 */ /* 0x000fc400078e18ff */
[C---:B------:R-:W-:Y:S01]  /*7e00*/  FSETP.NEU.AND P3, PT, R14.reuse, -INF , PT ;  /* 0xff8000000e00780b */ /* 0x040fe20003f6d000 */
[----:B------:R-:W-:Y:S01]  /*7e10*/  FADD R126, -R123, R120 ;  /* 0x000000787b7e7221 */ /* 0x000fe20000000100 */
[----:B------:R-:W-:Y:S02]  /*7e20*/  PRMT R120, RZ, 0x654, R124 ;  /* 0x00000654ff787816 */ /* 0x000fe4000000007c */
[----:B------:R-:W-:Y:S01]  /*7e30*/  FSEL R24, R14, RZ, P3 ;  /* 0x000000ff0e187208 */ /* 0x000fe20001800000 */
[----:B------:R-:W-:Y:S01]  /*7e40*/  FMUL R124, R126, UR23 ;  /* 0x000000177e7c7c20 */ /* 0x000fe20008400000 */
[----:B------:R1:W-:Y:S03]  /*7e50*/  SYNCS.ARRIVE.TRANS64.RED.A1T0 RZ, [R120+URZ], RZ ;  /* 0x000000ff78ff79a7 */ /* 0x0003e6000810043f */
[----:B------:R-:W-:Y:S01]  /*7e60*/  FADD R119, -R24, R119 ;  /* 0x0000007718777221 */ /* 0x000fe20000000100 */
[----:B------:R-:W-:Y:S01]  /*7e70*/  FSETP.GEU.AND P3, PT, R124, -126, PT ;  /* 0xc2fc00007c00780b */ /* 0x000fe20003f6e000 */
[----:B------:R-:W-:Y:S01]  /*7e80*/  FMUL R24, R24, UR23 ;  /* 0x0000001718187c20 */ /* 0x000fe20008400000 */
[----:B------:R-:W2:Y:S01]  /*7e90*/  SYNCS.PHASECHK.TRANS64.TRYWAIT P2, [R122+URZ+0x11800], R125 ;  /* 0x0118007d7a0075a7 */ /* 0x000ea2000804017f */
[----:B-1----:R-:W-:-:S02]  /*7ea0*/  FMUL R120, R119, UR23 ;  /* 0x0000001777787c20 */ /* 0x002fc40008400000 */
[--C-:B------:R-:W-:Y:S01]  /*7eb0*/  FFMA R127, R26, UR23, -R24.reuse ;  /* 0x000000171a7f7c23 */ /* 0x100fe20008000818 */
[--C-:B------:R-:W-:Y:S01]  /*7ec0*/  FFMA R126, R27, UR23, -R24.reuse ;  /* 0x000000171b7e7c23 */ /* 0x100fe20008000818 */
[----:B------:R-:W-:Y:S01]  /*7ed0*/  FFMA R119, R30, UR23, -R24 ;  /* 0x000000171e777c23 */ /* 0x000fe20008000818 */
[----:B------:R-:W-:Y:S02]  /*7ee0*/  FSETP.GEU.AND P4, PT, R120, -126, PT ;  /* 0xc2fc00007800780b */ /* 0x000fe40003f8e000 */
[----:B------:R-:W-:-:S03]  /*7ef0*/  FSETP.GEU.AND P5, PT, R127, -126, PT ;  /* 0xc2fc00007f00780b */ /* 0x000fc60003fae000 */
[----:B------:R-:W-:Y:S01]  /*7f00*/  @!P3 FMUL R124, R124, 0.5 ;  /* 0x3f0000007c7cb820 */ /* 0x000fe20000400000 */
[----:B------:R-:W-:-:S03]  /*7f10*/  FSETP.GEU.AND P6, PT, R126, -126, PT ;  /* 0xc2fc00007e00780b */ /* 0x000fc60003fce000 */
[----:B------:R1:W3:Y:S04]  /*7f20*/  MUFU.EX2 R26, R124 ;  /* 0x0000007c001a7308 */ /* 0x0002e80000000800 */
[----:B------:R-:W-:Y:S02]  /*7f30*/  @!P4 FMUL R120, R120, 0.5 ;  /* 0x3f0000007878c820 */ /* 0x000fe40000400000 */
[----:B------:R-:W-:-:S04]  /*7f40*/  @!P5 FMUL R127, R127, 0.5 ;  /* 0x3f0000007f7fd820 */ /* 0x000fc80000400000 */
[----:B------:R-:W4:Y:S01]  /*7f50*/  MUFU.EX2 R120, R120 ;  /* 0x0000007800787308 */ /* 0x000f220000000800 */
[----:B-123--:R-:W-:Y:S05]  /*7f60*/  @!P2 BRA `(.L_x_44) ;  /* 0x00000044001ca947 */ /* 0x00efea0003800000 */
.L_x_96:
[----:B------:R-:W-:Y:S05]  /*7f70*/  BSYNC B0 ;  /* 0x0000000000007941 */ /* 0x000fea0003800000 */
.L_x_43:
[----:B------:R-:W2:Y:S01]  /*7f80*/  MUFU.EX2 R27, R127 ;  /* 0x0000007f001b7308 */ /* 0x000ea20000000800 */
[----:B-1----:R-:W-:Y:S01]  /*7f90*/  FMUL R122, R123, UR23 ;  /* 0x000000177b7a7c20 */ /* 0x002fe20008400000 */
[----:B------:R-:W-:Y:S01]  /*7fa0*/  FFMA R125, R31, UR23, -R24 ;  /* 0x000000171f7d7c23 */ /* 0x000fe20008000818 */
[----:B------:R-:W-:Y:S01]  /*7fb0*/  @!P3 FMUL R26, R26, R26 ;  /* 0x0000001a1a1ab220 */ /* 0x000fe20000400000 */
[----:B------:R-:W-:Y:S01]  /*7fc0*/  @!P6 FMUL R126, R126, 0.5 ;  /* 0x3f0000007e7ee820 */ /* 0x000fe20000400000 */
[--C-:B------:R-:W-:Y:S01]  /*7fd0*/  FFMA R123, R121, UR23, -R122.reuse ;  /* 0x00000017797b7c23 */ /* 0x100fe2000800087a */
[--C-:B------:R-:W-:Y:S01]  /*7fe0*/  FFMA R121, R25, UR23, -R122.reuse ;  /* 0x0000001719797c23 */ /* 0x100fe2000800087a */
[----:B------:R-:W-:Y:S01]  /*7ff0*/  FSETP.GEU.AND P3, PT, R125, -126, PT ;  /* 0xc2fc00007d00780b */ /* 0x000fe20003f6e000 */
[----:B------:R1:W3:Y:S01]  /*8000*/  MUFU.EX2 R30, R126 ;  /* 0x0000007e001e7308 */ /* 0x0002e20000000800 */
[----:B------:R-:W-:Y:S01]  /*8010*/  FSETP.GEU.AND P2, PT, R119, -126, PT ;  /* 0xc2fc00007700780b */ /* 0x000fe20003f4e000 */
[--C-:B------:R-:W-:Y:S01]  /*8020*/  FFMA R25, R32, UR23, -R122.reuse ;  /* 0x0000001720197c23 */ /* 0x100fe2000800087a */
[--C-:B------:R-:W-:Y:S01]  /*8030*/  FFMA R28, R28, UR23, -R122.reuse ;  /* 0x000000171c1c7c23 */ /* 0x100fe2000800087a */
[----:B----4-:R-:W-:Y:S01]  /*8040*/  @!P4 FMUL R120, R120, R120 ;  /* 0x000000787878c220 */ /* 0x010fe20000400000 */
[----:B------:R-:W-:Y:S01]  /*8050*/  FSETP.GEU.AND P4, PT, R123, -126, PT ;  /* 0xc2fc00007b00780b */ /* 0x000fe20003f8e000 */
[--C-:B------:R-:W-:Y:S01]  /*8060*/  FFMA R29, R29, UR23, -R122.reuse ;  /* 0x000000171d1d7c23 */ /* 0x100fe2000800087a */
[----:B------:R-:W-:Y:S01]  /*8070*/  MOV R124, UR60 ;  /* 0x0000003c007c7c02 */ /* 0x000fe20008000f00 */
[----:B------:R-:W-:Y:S01]  /*8080*/  FFMA R33, R33, UR23, -R122 ;  /* 0x0000001721217c23 */ /* 0x000fe2000800087a */
[----:B--2---:R-:W-:Y:S01]  /*8090*/  @!P5 FMUL R27, R27, R27 ;  /* 0x0000001b1b1bd220 */ /* 0x004fe20000400000 */
[----:B------:R-:W-:Y:S01]  /*80a0*/  FSETP.GEU.AND P5, PT, R121, -126, PT ;  /* 0xc2fc00007900780b */ /* 0x000fe20003fae000 */
[----:B-1----:R-:W-:Y:S01]  /*80b0*/  FFMA R126, R34, UR23, -R24 ;  /* 0x00000017227e7c23 */ /* 0x002fe20008000818 */
[----:B------:R-:W-:Y:S01]  /*80c0*/  @!P3 FMUL R125, R125, 0.5 ;  /* 0x3f0000007d7db820 */ /* 0x000fe20000400000 */
[----:B------:R-:W-:-:S02]  /*80d0*/  IMAD R128, R19, 0x380, R124 ;  /* 0x0000038013807824 */ /* 0x000fc400078e027c */
[----:B------:R-:W-:Y:S01]  /*80e0*/  @!P2 FMUL R119, R119, 0.5 ;  /* 0x3f0000007777a820 */ /* 0x000fe20000400000 */
[--C-:B------:R-:W-:Y:S01]  /*80f0*/  FFMA R36, R36, UR23, -R122.reuse ;  /* 0x0000001724247c23 */ /* 0x100fe2000800087a */
[----:B------:R1:W2:Y:S01]  /*8100*/  MUFU.EX2 R32, R125 ;  /* 0x0000007d00207308 */ /* 0x0002a20000000800 */
[----:B---3--:R-:W-:Y:S01]  /*8110*/  @!P6 FMUL R30, R30, R30 ;  /* 0x0000001e1e1ee220 */ /* 0x008fe20000400000 */
[----:B------:R-:W-:Y:S01]  /*8120*/  FSETP.GEU.AND P6, PT, R28, -126, PT ;  /* 0xc2fc00001c00780b */ /* 0x000fe20003fce000 */
[----:B------:R-:W-:Y:S01]  /*8130*/  @!P4 FMUL R123, R123, 0.5 ;  /* 0x3f0000007b7bc820 */ /* 0x000fe20000400000 */
[--C-:B------:R-:W-:Y:S01]  /*8140*/  FFMA R37, R37, UR23, -R122.reuse ;  /* 0x0000001725257c23 */ /* 0x100fe2000800087a */
[--C-:B------:R-:W-:Y:S01]  /*8150*/  FFMA R40, R40, UR23, -R122.reuse ;  /* 0x0000001728287c23 */ /* 0x100fe2000800087a */
[----:B------:R-:W-:Y:S01]  /*8160*/  FFMA R44, R44, UR23, -R122 ;  /* 0x000000172c2c7c23 */ /* 0x000fe2000800087a */
[----:B------:R-:W-:Y:S01]  /*8170*/  @!P5 FMUL R121, R121, 0.5 ;  /* 0x3f0000007979d820 */ /* 0x000fe20000400000 */
[----:B------:R3:W4:Y:S01]  /*8180*/  MUFU.EX2 R31, R119 ;  /* 0x00000077001f7308 */ /* 0x0007220000000800 */
[----:B-1----:R-:W-:Y:S01]  /*8190*/  FFMA R125, R38, UR23, -R24 ;  /* 0x00000017267d7c23 */ /* 0x002fe20008000818 */
[--C-:B------:R-:W-:Y:S01]  /*81a0*/  FFMA R45, R45, UR23, -R122.reuse ;  /* 0x000000172d2d7c23 */ /* 0x100fe2000800087a */
[--C-:B------:R-:W-:Y:S01]  /*81b0*/  FFMA R48, R48, UR23, -R122.reuse ;  /* 0x0000001730307c23 */ /* 0x100fe2000800087a */
[--C-:B------:R-:W-:Y:S01]  /*81c0*/  FFMA R49, R49, UR23, -R122.reuse ;  /* 0x0000001731317c23 */ /* 0x100fe2000800087a */
[--C-:B------:R-:W-:Y:S01]  /*81d0*/  FFMA R52, R52, UR23, -R122.reuse ;  /* 0x0000001734347c23 */ /* 0x100fe2000800087a */
[--C-:B------:R-:W-:Y:S01]  /*81e0*/  FFMA R53, R53, UR23, -R122.reuse ;  /* 0x0000001735357c23 */ /* 0x100fe2000800087a */
[----:B------:R-:W-:Y:S01]  /*81f0*/  @!P6 FMUL R28, R28, 0.5 ;  /* 0x3f0000001c1ce820 */ /* 0x000fe20000400000 */
[----:B------:R-:W1:Y:S01]  /*8200*/  MUFU.EX2 R121, R121 ;  /* 0x0000007900797308 */ /* 0x000e620000000800 */
[----:B--2---:R-:W-:Y:S01]  /*8210*/  @!P3 FMUL R32, R32, R32 ;  /* 0x000000202020b220 */ /* 0x004fe20000400000 */
[----:B------:R-:W-:Y:S01]  /*8220*/  FSETP.GEU.AND P3, PT, R25, -126, PT ;  /* 0xc2fc00001900780b */ /* 0x000fe20003f6e000 */
[----:B---3--:R-:W-:Y:S01]  /*8230*/  FFMA R119, R41, UR23, -R122 ;  /* 0x0000001729777c23 */ /* 0x008fe2000800087a */
[--C-:B------:R-:W-:Y:S01]  /*8240*/  FFMA R127, R35, UR23, -R24.reuse ;  /* 0x00000017237f7c23 */ /* 0x100fe20008000818 */
[--C-:B------:R-:W-:Y:S01]  /*8250*/  FFMA R124, R39, UR23, -R24.reuse ;  /* 0x00000017277c7c23 */ /* 0x100fe20008000818 */
[--C-:B------:R-:W-:Y:S01]  /*8260*/  FFMA R122, R43, UR23, -R24.reuse ;  /* 0x000000172b7a7c23 */ /* 0x100fe20008000818 */
[--C-:B------:R-:W-:Y:S01]  /*8270*/  FFMA R46, R46, UR23, -R24.reuse ;  /* 0x000000172e2e7c23 */ /* 0x100fe20008000818 */
[----:B------:R-:W2:Y:S01]  /*8280*/  MUFU.EX2 R34, R28 ;  /* 0x0000001c00227308 */ /* 0x000ea20000000800 */
[----:B----4-:R-:W-:Y:S01]  /*8290*/  @!P2 FMUL R31, R31, R31 ;  /* 0x0000001f1f1fa220 */ /* 0x010fe20000400000 */
[----:B------:R-:W-:Y:S01]  /*82a0*/  FSETP.GEU.AND P2, PT, R29, -126, PT ;  /* 0xc2fc00001d00780b */ /* 0x000fe20003f4e000 */
[--C-:B------:R-:W-:Y:S01]  /*82b0*/  FFMA R47, R47, UR23, -R24.reuse ;  /* 0x000000172f2f7c23 */ /* 0x100fe20008000818 */
[--C-:B------:R-:W-:Y:S01]  /*82c0*/  FFMA R50, R50, UR23, -R24.reuse ;  /* 0x0000001732327c23 */ /* 0x100fe20008000818 */
[--C-:B------:R-:W-:Y:S01]  /*82d0*/  FFMA R51, R51, UR23, -R24.reuse ;  /* 0x0000001733337c23 */ /* 0x100fe20008000818 */
[--C-:B------:R-:W-:Y:S01]  /*82e0*/  FFMA R54, R54, UR23, -R24.reuse ;  /* 0x0000001736367c23 */ /* 0x100fe20008000818 */
[----:B------:R-:W-:Y:S01]  /*82f0*/  @!P3 FMUL R25, R25, 0.5 ;  /* 0x3f0000001919b820 */ /* 0x000fe20000400000 */
[----:B------:R3:W4:Y:S01]  /*8300*/  MUFU.EX2 R41, R123 ;  /* 0x0000007b00297308 */ /* 0x0007220000000800 */
[----:B-1----:R-:W-:Y:S01]  /*8310*/  @!P5 FMUL R121, R121, R121 ;  /* 0x000000797979d220 */ /* 0x002fe20000400000 */
[----:B------:R-:W-:Y:S01]  /*8320*/  FSETP.GEU.AND P5, PT, R126, -126, PT ;  /* 0xc2fc00007e00780b */ /* 0x000fe20003fae000 */
[--C-:B------:R-:W-:Y:S01]  /*8330*/  FFMA R55, R55, UR23, -R24.reuse ;  /* 0x0000001737377c23 */ /* 0x100fe20008000818 */
[----:B------:R-:W-:Y:S05]  /*8340*/  WARPSYNC.ALL ;  /* 0x0000000000007948 */ /* 0x000fea0003800000 */
[----:B------:R1:W5:Y:S01]  /*8350*/  MUFU.EX2 R28, R25 ;  /* 0x00000019001c7308 */ /* 0x0003620000000800 */
[----:B------:R-:W-:Y:S01]  /*8360*/  @!P2 FMUL R29, R29, 0.5 ;  /* 0x3f0000001d1da820 */ /* 0x000fe20000400000 */
[----:B---3--:R-:W-:Y:S01]  /*8370*/  FFMA R123, R42, UR23, -R24 ;  /* 0x000000172a7b7c23 */ /* 0x008fe20008000818 */
[----:B------:R-:W-:Y:S01]  /*8380*/  VIADD R24, R128, 0x180 ;  /* 0x0000018080187836 */ /* 0x000fe20000000000 */
[----:B------:R-:W-:Y:S01]  /*8390*/  MOV R129, 0xc0000010 ;  /* 0xc000001000817802 */ /* 0x000fe20000000f00 */
[----:B------:R-:W-:Y:S01]  /*83a0*/  FFMA R17, R120, R17, R27 ;  /* 0x0000001178117223 */ /* 0x000fe2000000001b */
[----:B------:R-:W-:Y:S01]  /*83b0*/  @!P5 FMUL R126, R126, 0.5 ;  /* 0x3f0000007e7ed820 */ /* 0x000fe20000400000 */
[----:B--2---:R-:W-:Y:S01]  /*83c0*/  @!P6 FMUL R34, R34, R34 ;  /* 0x000000222222e220 */ /* 0x004fe20000400000 */
[----:B------:R-:W2:Y:S01]  /*83d0*/  MUFU.EX2 R29, R29 ;  /* 0x0000001d001d7308 */ /* 0x000ea20000000800 */
[----:B------:R-:W-:Y:S01]  /*83e0*/  R2UR UR18, R24 ;  /* 0x00000000181272ca */ /* 0x000fe200000e0000 */
[----:B----4-:R-:W-:Y:S01]  /*83f0*/  @!P4 FMUL R41, R41, R41 ;  /* 0x000000292929c220 */ /* 0x010fe20000400000 */
[C---:B------:R-:W-:Y:S01]  /*8400*/  IADD3 R24, R128.reuse, 0x280, RZ ;  /* 0x0000028080187810 */ /* 0x040fe20007ffe0ff */
[----:B-1----:R-:W-:Y:S01]  /*8410*/  IMAD.MOV.U32 R25, RZ, RZ, -0x3ffffff0 ;  /* 0xc0000010ff197424 */ /* 0x002fe200078e00ff */
[----:B------:R-:W-:Y:S01]  /*8420*/  R2UR UR6, R128 ;  /* 0x00000000800672ca */ /* 0x000fe200000e0000 */
[----:B------:R-:W-:Y:S01]  /*8430*/  FMUL R104, R104, R26 ;  /* 0x0000001a68687220 */ /* 0x000fe20000400000 */
[----:B------:R-:W-:Y:S01]  /*8440*/  R2UR UR30, R24 ;  /* 0x00000000181e72ca */ /* 0x000fe200000e0000 */
[----:B------:R-:W1:Y:S01]  /*8450*/  MUFU.EX2 R38, R126 ;  /* 0x0000007e00267308 */ /* 0x000e620000000800 */
[----:B-----5:R-:W-:Y:S01]  /*8460*/  @!P3 FMUL R28, R28, R28 ;  /* 0x0000001c1c1cb220 */ /* 0x020fe20000400000 */
[----:B------:R-:W-:Y:S01]  /*8470*/  FSETP.GEU.AND P3, PT, R37, -126, PT ;  /* 0xc2fc00002500780b */ /* 0x000fe20003f6e000 */
[-C--:B------:R-:W-:Y:S01]  /*8480*/  FMUL R105, R105, R26.reuse ;  /* 0x0000001a69697220 */ /* 0x080fe20000400000 */
[----:B------:R-:W-:Y:S01]  /*8490*/  IADD3 R24, R128, 0x20, RZ ;  /* 0x0000002080187810 */ /* 0x000fe20007ffe0ff */
[-C--:B------:R-:W-:Y:S01]  /*84a0*/  FMUL R108, R108, R26.reuse ;  /* 0x0000001a6c6c7220 */ /* 0x080fe20000400000 */
[----:B------:R-:W-:Y:S01]  /*84b0*/  R2UR UR7, R129 ;  /* 0x00000000810772ca */ /* 0x000fe200000e0000 */
[----:B------:R-:W-:Y:S01]  /*84c0*/  FMUL R109, R109, R26 ;  /* 0x0000001a6d6d7220 */ /* 0x000fe20000400000 */
[----:B------:R-:W-:Y:S01]  /*84d0*/  R2UR UR38, R24 ;  /* 0x00000000182672ca */ /* 0x000fe200000e0000 */
[----:B------:R-:W-:-:S02]  /*84e0*/  VIADD R24, R128, 0x120 ;  /* 0x0000012080187836 */ /* 0x000fc40000000000 */
[----:B--2---:R-:W-:Y:S01]  /*84f0*/  @!P2 FMUL R29, R29, R29 ;  /* 0x0000001d1d1da220 */ /* 0x004fe20000400000 */
[C---:B------:R-:W-:Y:S01]  /*8500*/  R2UR UR19, R25.reuse ;  /* 0x00000000191372ca */ /* 0x040fe200000e0000 */
[-C--:B------:R-:W-:Y:S01]  /*8510*/  FMUL R106, R106, R120.reuse ;  /* 0x000000786a6a7220 */ /* 0x080fe20000400000 */
[----:B------:R-:W-:Y:S01]  /*8520*/  R2UR UR31, R25 ;  /* 0x00000000191f72ca */ /* 0x000fe200000e0000 */
[----:B------:R-:W-:Y:S01]  /*8530*/  FMUL R107, R107, R120 ;  /* 0x000000786b6b7220 */ /* 0x000fe20000400000 */
[----:B------:R-:W-:Y:S01]  /*8540*/  @!P3 FMUL R37, R37, 0.5 ;  /* 0x3f0000002525b820 */ /* 0x000fe20000400000 */
[----:B------:R-:W-:Y:S01]  /*8550*/  R2UR UR46, R24 ;  /* 0x00000000182e72ca */ /* 0x000fe200000e0000 */
[----:B-1----:R-:W-:Y:S01]  /*8560*/  @!P5 FMUL R38, R38, R38 ;  /* 0x000000262626d220 */ /* 0x002fe20000400000 */
[----:B------:R-:W-:Y:S01]  /*8570*/  FSETP.GEU.AND P5, PT, R124, -126, PT ;  /* 0xc2fc00007c00780b */ /* 0x000fe20003fae000 */
[----:B------:R-:W-:Y:S01]  /*8580*/  FFMA R24, R26, R15, R41 ;  /* 0x0000000f1a187223 */ /* 0x000fe20000000029 */
[----:B------:R-:W1:Y:S01]  /*8590*/  MUFU.EX2 R39, R37 ;  /* 0x0000002500277308 */ /* 0x000e620000000800 */
[C---:B------:R-:W-:Y:S01]  /*85a0*/  R2UR UR39, R25.reuse ;  /* 0x00000000192772ca */ /* 0x040fe200000e0000 */
[-C--:B------:R-:W-:Y:S01]  /*85b0*/  FMUL R110, R110, R120.reuse ;  /* 0x000000786e6e7220 */ /* 0x080fe20000400000 */
[----:B------:R-:W-:Y:S01]  /*85c0*/  R2UR UR47, R25 ;  /* 0x00000000192f72ca */ /* 0x000fe200000e0000 */
[----:B------:R-:W-:Y:S01]  /*85d0*/  FMUL R111, R111, R120 ;  /* 0x000000786f6f7220 */ /* 0x000fe20000400000 */
[-C--:B------:R-:W-:Y:S01]  /*85e0*/  FMUL R96, R96, R26.reuse ;  /* 0x0000001a60607220 */ /* 0x080fe20000400000 */
[-C--:B------:R-:W-:Y:S01]  /*85f0*/  FMUL R97, R97, R26.reuse ;  /* 0x0000001a61617220 */ /* 0x080fe20000400000 */
[-C--:B------:R-:W-:Y:S01]  /*8600*/  FMUL R100, R100, R26.reuse ;  /* 0x0000001a64647220 */ /* 0x080fe20000400000 */
[-C--:B------:R-:W-:Y:S01]  /*8610*/  FMUL R101, R101, R26.reuse ;  /* 0x0000001a65657220 */ /* 0x080fe20000400000 */
[-C--:B------:R-:W-:Y:S01]  /*8620*/  FMUL R88, R88, R26.reuse ;  /* 0x0000001a58587220 */ /* 0x080fe20000400000 */
[-C--:B------:R-:W-:Y:S01]  /*8630*/  FMUL R89, R89, R26.reuse ;  /* 0x0000001a59597220 */ /* 0x080fe20000400000 */
[----:B------:R-:W-:Y:S01]  /*8640*/  @!P5 FMUL R124, R124, 0.5 ;  /* 0x3f0000007c7cd820 */ /* 0x000fe20000400000 */
[-C--:B------:R-:W-:Y:S01]  /*8650*/  FMUL R92, R92, R26.reuse ;  /* 0x0000001a5c5c7220 */ /* 0x080fe20000400000 */
[-C--:B------:R-:W-:Y:S01]  /*8660*/  FMUL R93, R93, R26.reuse ;  /* 0x0000001a5d5d7220 */ /* 0x080fe20000400000 */
[-C--:B------:R-:W-:Y:S01]  /*8670*/  FMUL R80, R80, R26.reuse ;  /* 0x0000001a50507220 */ /* 0x080fe20000400000 */
[----:B------:R2:W3:Y:S01]  /*8680*/  MUFU.EX2 R37, R124 ;  /* 0x0000007c00257308 */ /* 0x0004e20000000800 */
[-C--:B------:R-:W-:Y:S01]  /*8690*/  FMUL R81, R81, R26.reuse ;  /* 0x0000001a51517220 */ /* 0x080fe20000400000 */
[-C--:B------:R-:W-:Y:S01]  /*86a0*/  FMUL R84, R84, R26.reuse ;  /* 0x0000001a54547220 */ /* 0x080fe20000400000 */
[-C--:B------:R-:W-:Y:S01]  /*86b0*/  FMUL R85, R85, R26.reuse ;  /* 0x0000001a55557220 */ /* 0x080fe20000400000 */
[-C--:B------:R-:W-:Y:S01]  /*86c0*/  FMUL R72, R72, R26.reuse ;  /* 0x0000001a48487220 */ /* 0x080fe20000400000 */
[-C--:B------:R-:W-:Y:S01]  /*86d0*/  FMUL R73, R73, R26.reuse ;  /* 0x0000001a49497220 */ /* 0x080fe20000400000 */
[-C--:B------:R-:W-:Y:S01]  /*86e0*/  FMUL R76, R76, R26.reuse ;  /* 0x0000001a4c4c7220 */ /* 0x080fe20000400000 */
[-C--:B------:R-:W-:Y:S01]  /*86f0*/  FMUL R77, R77, R26.reuse ;  /* 0x0000001a4d4d7220 */ /* 0x080fe20000400000 */
[-C--:B------:R-:W-:Y:S01]  /*8700*/  FMUL R64, R64, R26.reuse ;  /* 0x0000001a40407220 */ /* 0x080fe20000400000 */
[----:B--2---:R-:W-:Y:S01]  /*8710*/  FADD R124, R17, R30 ;  /* 0x0000001e117c7221 */ /* 0x004fe20000000000 */
[-C--:B------:R-:W-:Y:S01]  /*8720*/  FMUL R65, R65, R26.reuse ;  /* 0x0000001a41417220 */ /* 0x080fe20000400000 */
[-C--:B------:R-:W-:Y:S01]  /*8730*/  FMUL R68, R68, R26.reuse ;  /* 0x0000001a44447220 */ /* 0x080fe20000400000 */
[-C--:B------:R-:W-:Y:S01]  /*8740*/  FMUL R69, R69, R26.reuse ;  /* 0x0000001a45457220 */ /* 0x080fe20000400000 */
[-C--:B------:R-:W-:Y:S01]  /*8750*/  FMUL R56, R56, R26.reuse ;  /* 0x0000001a38387220 */ /* 0x080fe20000400000 */
[-C--:B------:R-:W-:Y:S01]  /*8760*/  FMUL R57, R57, R26.reuse ;  /* 0x0000001a39397220 */ /* 0x080fe20000400000 */
[-C--:B------:R-:W-:Y:S01]  /*8770*/  FMUL R60, R60, R26.reuse ;  /* 0x0000001a3c3c7220 */ /* 0x080fe20000400000 */
[----:B------:R-:W-:Y:S01]  /*8780*/  FMUL R61, R61, R26 ;  /* 0x0000001a3d3d7220 */ /* 0x000fe20000400000 */
[----:B------:R-:W-:Y:S01]  /*8790*/  F2FP.BF16.F32.PACK_AB R25, R30, R27 ;  /* 0x0000001b1e19723e */ /* 0x000fe200000010ff */
[----:B------:R-:W-:Y:S01]  /*87a0*/  FADD R17, R24, R121 ;  /* 0x0000007918117221 */ /* 0x000fe20000000000 */
[----:B------:R-:W-:Y:S01]  /*87b0*/  F2FP.BF16.F32.PACK_AB R27, R32, R31 ;  /* 0x0000001f201b723e */ /* 0x000fe200000010ff */
[----:B------:R-:W-:Y:S01]  /*87c0*/  VIADD R42, R128, 0x80 ;  /* 0x00000080802a7836 */ /* 0x000fe20000000000 */
[----:B------:R-:W-:Y:S01]  /*87d0*/  F2FP.BF16.F32.PACK_AB R24, R121, R41 ;  /* 0x000000297918723e */ /* 0x000fe200000010ff */
[----:B------:R-:W-:Y:S01]  /*87e0*/  IMAD.MOV.U32 R43, RZ, RZ, -0x3ffffff0 ;  /* 0xc0000010ff2b7424 */ /* 0x000fe200078e00ff */
[----:B------:R-:W-:Y:S01]  /*87f0*/  F2FP.BF16.F32.PACK_AB R26, R29, R34 ;  /* 0x000000221d1a723e */ /* 0x000fe200000010ff */
[-C--:B------:R-:W-:Y:S01]  /*8800*/  FMUL R98, R98, R120.reuse ;  /* 0x0000007862627220 */ /* 0x080fe20000400000 */
[----:B------:R-:W-:Y:S01]  /*8810*/  R2UR UR10, R42 ;  /* 0x000000002a0a72ca */ /* 0x000fe200000e0000 */
[-C--:B------:R-:W-:Y:S01]  /*8820*/  FMUL R99, R99, R120.reuse ;  /* 0x0000007863637220 */ /* 0x080fe20000400000 */
[----:B------:R-:W-:Y:S01]  /*8830*/  WARPGROUP.ARRIVE ;  /* 0x00000000000079c5 */ /* 0x000fe20000000000 */
[----:B------:R-:W-:Y:S01]  /*8840*/  R2UR UR11, R43 ;  /* 0x000000002b0b72ca */ /* 0x000fe200000e0000 */
[-C--:B------:R-:W-:Y:S01]  /*8850*/  FMUL R102, R102, R120.reuse ;  /* 0x0000007866667220 */ /* 0x080fe20000400000 */
[-C--:B------:R-:W-:Y:S01]  /*8860*/  FMUL R103, R103, R120.reuse ;  /* 0x0000007867677220 */ /* 0x080fe20000400000 */
[----:B------:R-:W-:Y:S01]  /*8870*/  IADD3 R42, R128, 0x100, RZ ;  /* 0x00000100802a7810 */ /* 0x000fe20007ffe0ff */
[-C--:B------:R-:W-:Y:S01]  /*8880*/  FMUL R90, R90, R120.reuse ;  /* 0x000000785a5a7220 */ /* 0x080fe20000400000 */
[----:B------:R-:W-:Y:S01]  /*8890*/  HGMMA.64x16x16.F32.BF16 R104, R24, gdesc[UR4].tnspB, R104, gsb0 ;  /* 0x4020000418687df0 */ /* 0x000fe20008001868 */
[----:B------:R-:W-:Y:S01]  /*88a0*/  R2UR UR15, R43 ;  /* 0x000000002b0f72ca */ /* 0x000fe200000e0000 */
[-C--:B------:R-:W-:Y:S01]  /*88b0*/  FMUL R91, R91, R120.reuse ;  /* 0x000000785b5b7220 */ /* 0x080fe20000400000 */
[----:B------:R-:W-:Y:S01]  /*88c0*/  R2UR UR14, R42 ;  /* 0x000000002a0e72ca */ /* 0x000fe200000e0000 */
[-C--:B------:R-:W-:Y:S01]  /*88d0*/  FMUL R94, R94, R120.reuse ;  /* 0x000000785e5e7220 */ /* 0x080fe20000400000 */
[-C--:B------:R-:W-:Y:S01]  /*88e0*/  FMUL R95, R95, R120.reuse ;  /* 0x000000785f5f7220 */ /* 0x080fe20000400000 */
[-C--:B------:R-:W-:Y:S01]  /*88f0*/  FMUL R82, R82, R120.reuse ;  /* 0x0000007852527220 */ /* 0x080fe20000400000 */
[-C--:B------:R-:W-:Y:S01]  /*8900*/  FMUL R83, R83, R120.reuse ;  /* 0x0000007853537220 */ /* 0x080fe20000400000 */
[-C--:B------:R-:W-:Y:S01]  /*8910*/  FMUL R86, R86, R120.reuse ;  /* 0x0000007856567220 */ /* 0x080fe20000400000 */
[-C--:B------:R-:W-:Y:S01]  /*8920*/  FMUL R87, R87, R120.reuse ;  /* 0x0000007857577220 */ /* 0x080fe20000400000 */
[----:B------:R-:W-:Y:S01]  /*8930*/  IADD3 R42, R128, 0x200, RZ ;  /* 0x00000200802a7810 */ /* 0x000fe20007ffe0ff */
[-C--:B------:R-:W-:Y:S01]  /*8940*/  FMUL R74, R74, R120.reuse ;  /* 0x000000784a4a7220 */ /* 0x080fe20000400000 */
        /* <DEDUP_REMOVED lines=9> */
[----:B------:R-:W-:Y:S01]  /*89e0*/  FSETP.GEU.AND P4, PT, R33, -126, PT ;  /* 0xc2fc00002100780b */ /* 0x000fe20003f8e000 */
[----:B------:R-:W-:Y:S01]  /*89f0*/  VIADD R126, R128, 0x300 ;  /* 0x00000300807e7836 */ /* 0x000fe20000000000 */
[----:B------:R-:W-:Y:S01]  /*8a00*/  FSETP.GEU.AND P6, PT, R127, -126, PT ;  /* 0xc2fc00007f00780b */ /* 0x000fe20003fce000 */
[-C--:B------:R-:W-:Y:S01]  /*8a10*/  FMUL R58, R58, R120.reuse ;  /* 0x000000783a3a7220 */ /* 0x080fe20000400000 */
[-C--:B------:R-:W-:Y:S01]  /*8a20*/  FMUL R59, R59, R120.reuse ;  /* 0x000000783b3b7220 */ /* 0x080fe20000400000 */
[-C--:B------:R-:W-:Y:S01]  /*8a30*/  FMUL R62, R62, R120.reuse ;  /* 0x000000783e3e7220 */ /* 0x080fe20000400000 */
[----:B------:R-:W-:Y:S01]  /*8a40*/  R2UR UR34, R126 ;  /* 0x000000007e2272ca */ /* 0x000fe200000e0000 */
[----:B------:R-:W-:Y:S01]  /*8a50*/  FMUL R63, R63, R120 ;  /* 0x000000783f3f7220 */ /* 0x000fe20000400000 */
[----:B------:R-:W-:Y:S01]  /*8a60*/  FSETP.GEU.AND P2, PT, R36, -126, PT ;  /* 0xc2fc00002400780b */ /* 0x000fe20003f4e000 */
[----:B-1----:R-:W-:Y:S01]  /*8a70*/  @!P3 FMUL R39, R39, R39 ;  /* 0x000000272727b220 */ /* 0x002fe20000400000 */
[----:B---3--:R-:W-:Y:S01]  /*8a80*/  @!P5 FMUL R37, R37, R37 ;  /* 0x000000252525d220 */ /* 0x008fe20000400000 */
[----:B------:R-:W-:Y:S01]  /*8a90*/  IADD3 R126, R128, 0xa0, RZ ;  /* 0x000000a0807e7810 */ /* 0x000fe20007ffe0ff */
[----:B------:R-:W-:Y:S01]  /*8aa0*/  FADD R15, R124, R31 ;  /* 0x0000001f7c0f7221 */ /* 0x000fe20000000000 */
[----:B------:R-:W-:Y:S01]  /*8ab0*/  @!P4 FMUL R33, R33, 0.5 ;  /* 0x3f0000002121c820 */ /* 0x000fe20000400000 */
[----:B------:R-:W-:Y:S01]  /*8ac0*/  IADD3 R130, R128, 0x1a0, RZ ;  /* 0x000001a080827810 */ /* 0x000fe20007ffe0ff */
[----:B------:R-:W-:Y:S01]  /*8ad0*/  @!P6 FMUL R127, R127, 0.5 ;  /* 0x3f0000007f7fe820 */ /* 0x000fe20000400000 */
[----:B------:R-:W-:Y:S01]  /*8ae0*/  R2UR UR42, R126 ;  /* 0x000000007e2a72ca */ /* 0x000fe200000e0000 */
[----:B------:R-:W1:Y:S01]  /*8af0*/  MUFU.EX2 R35, R33 ;  /* 0x0000002100237308 */ /* 0x000e620000000800 */
[----:B------:R-:W-:Y:S01]  /*8b00*/  MOV R131, 0xc0000010 ;  /* 0xc000001000837802 */ /* 0x000fe20000000f00 */
[----:B------:R-:W-:Y:S01]  /*8b10*/  VIADD R126, R128, 0x220 ;  /* 0x00000220807e7836 */ /* 0x000fe20000000000 */
[----:B------:R-:W-:Y:S01]  /*8b20*/  R2UR UR50, R130 ;  /* 0x00000000823272ca */ /* 0x000fe200000e0000 */
[----:B------:R-:W-:-:S02]  /*8b30*/  WARPGROUP.DEPBAR.LE gsb0, 0x0 ;  /* 0x00008000000079c5 */ /* 0x000fc40000010000 */
[----:B------:R-:W-:Y:S01]  /*8b40*/  WARPGROUP.ARRIVE ;  /* 0x00000000000079c5 */ /* 0x000fe20000000000 */
[----:B------:R-:W-:Y:S01]  /*8b50*/  @!P2 FMUL R36, R36, 0.5 ;  /* 0x3f0000002424a820 */ /* 0x000fe20000400000 */
[----:B------:R2:W3:Y:S01]  /*8b60*/  MUFU.EX2 R33, R127 ;  /* 0x0000007f00217308 */ /* 0x0004e20000000800 */
[----:B------:R-:W-:Y:S01]  /*8b70*/  R2UR UR51, R131 ;  /* 0x00000000833372ca */ /* 0x000fe200000e0000 */
[----:B------:R-:W-:Y:S01]  /*8b80*/  VIADD R124, R128, 0x2a0 ;  /* 0x000002a0807c7836 */ /* 0x000fe20000000000 */
[----:B------:R-:W-:Y:S01]  /*8b90*/  R2UR UR54, R126 ;  /* 0x000000007e3672ca */ /* 0x000fe200000e0000 */
[----:B------:R-:W-:Y:S01]  /*8ba0*/  HGMMA.64x16x16.F32.BF16 R96, R24, gdesc[UR8].tnspB, R96, gsb0 ;  /* 0x4020000818607df0 */ /* 0x000fe20008001860 */
[----:B------:R-:W-:Y:S01]  /*8bb0*/  FSETP.GEU.AND P3, PT, R123, -126, PT ;  /* 0xc2fc00007b00780b */ /* 0x000fe20003f6e000 */
[----:B------:R-:W-:Y:S01]  /*8bc0*/  FADD R30, R17, R34 ;  /* 0x00000022111e7221 */ /* 0x000fe20000000000 */
[----:B------:R-:W-:Y:S01]  /*8bd0*/  FSETP.GEU.AND P5, PT, R44, -126, PT ;  /* 0xc2fc00002c00780b */ /* 0x000fe20003fae000 */
[----:B------:R-:W4:Y:S01]  /*8be0*/  MUFU.EX2 R36, R36 ;  /* 0x0000002400247308 */ /* 0x000f220000000800 */
[----:B--2---:R-:W-:-:S02]  /*8bf0*/  IMAD.MOV.U32 R127, RZ, RZ, -0x3ffffff0 ;  /* 0xc0000010ff7f7424 */ /* 0x004fc400078e00ff */
[----:B-1----:R-:W-:Y:S01]  /*8c00*/  @!P4 FMUL R35, R35, R35 ;  /* 0x000000232323c220 */ /* 0x002fe20000400000 */
[----:B------:R-:W-:Y:S01]  /*8c10*/  FSETP.GEU.AND P4, PT, R125, -126, PT ;  /* 0xc2fc00007d00780b */ /* 0x000fe20003f8e000 */
[----:B------:R-:W-:Y:S01]  /*8c20*/  FADD R29, R30, R29 ;  /* 0x0000001d1e1d7221 */ /* 0x000fe20000000000 */
[C---:B------:R-:W-:Y:S01]  /*8c30*/  IADD3 R120, R128.reuse, 0xc0, RZ ;  /* 0x000000c080787810 */ /* 0x040fe20007ffe0ff */
[----:B------:R-:W-:Y:S01]  /*8c40*/  VIADD R30, R128, 0xe0 ;  /* 0x000000e0801e7836 */ /* 0x000fe20000000000 */
[----:B------:R-:W-:Y:S01]  /*8c50*/  R2UR UR35, R127 ;  /* 0x000000007f2372ca */ /* 0x000fe200000e0000 */
[----:B------:R-:W-:Y:S01]  /*8c60*/  FADD R15, R15, R32 ;  /* 0x000000200f0f7221 */ /* 0x000fe20000000000 */
[----:B---3--:R-:W-:Y:S01]  /*8c70*/  @!P6 FMUL R33, R33, R33 ;  /* 0x000000212121e220 */ /* 0x008fe20000400000 */
[----:B------:R-:W-:Y:S01]  /*8c80*/  R2UR UR43, R127 ;  /* 0x000000007f2b72ca */ /* 0x000fe200000e0000 */
[----:B------:R-:W-:Y:S01]  /*8c90*/  @!P3 FMUL R123, R123, 0.5 ;  /* 0x3f0000007b7bb820 */ /* 0x000fe20000400000 */
[----:B------:R-:W-:Y:S01]  /*8ca0*/  R2UR UR55, R127 ;  /* 0x000000007f3772ca */ /* 0x000fe200000e0000 */
[----:B------:R-:W-:Y:S01]  /*8cb0*/  @!P5 FMUL R44, R44, 0.5 ;  /* 0x3f0000002c2cd820 */ /* 0x000fe20000400000 */
[----:B------:R-:W-:Y:S01]  /*8cc0*/  FSETP.GEU.AND P6, PT, R40, -126, PT ;  /* 0xc2fc00002800780b */ /* 0x000fe20003fce000 */
[----:B------:R-:W1:Y:S01]  /*8cd0*/  MUFU.EX2 R43, R123 ;  /* 0x0000007b002b7308 */ /* 0x000e620000000800 */
[----:B------:R-:W-:Y:S01]  /*8ce0*/  @!P4 FMUL R125, R125, 0.5 ;  /* 0x3f0000007d7dc820 */ /* 0x000fe20000400000 */
[----:B----4-:R-:W-:Y:S01]  /*8cf0*/  @!P2 FMUL R36, R36, R36 ;  /* 0x000000242424a220 */ /* 0x010fe20000400000 */
[----:B------:R-:W-:Y:S01]  /*8d00*/  FSETP.GEU.AND P2, PT, R119, -126, PT ;  /* 0xc2fc00007700780b */ /* 0x000fe20003f4e000 */
[----:B------:R-:W-:Y:S01]  /*8d10*/  VIADD R5, R5, 0x1 ;  /* 0x0000000105057836 */ /* 0x000fe20000000000 */
[----:B------:R-:W-:-:S02]  /*8d20*/  MOV R121, 0xc0000010 ;  /* 0xc000001000797802 */ /* 0x000fc40000000f00 */
[----:B------:R-:W-:Y:S01]  /*8d30*/  MOV R31, 0xc0000010 ;  /* 0xc0000010001f7802 */ /* 0x000fe20000000f00 */
[----:B------:R2:W3:Y:S01]  /*8d40*/  MUFU.EX2 R42, R125 ;  /* 0x0000007d002a7308 */ /* 0x0004e20000000800 */
[----:B------:R-:W-:-:S03]  /*8d50*/  MOV R129, 0xc0000010 ;  /* 0xc000001000817802 */ /* 0x000fc60000000f00 */
[----:B------:R-:W-:-:S04]  /*8d60*/  @!P6 FMUL R40, R40, 0.5 ;  /* 0x3f0000002828e820 */ /* 0x000fc80000400000 */
[----:B------:R-:W-:Y:S01]  /*8d70*/  @!P2 FMUL R119, R119, 0.5 ;  /* 0x3f0000007777a820 */ /* 0x000fe20000400000 */
[----:B--2---:R-:W-:Y:S01]  /*8d80*/  IMAD.MOV.U32 R125, RZ, RZ, -0x3ffffff0 ;  /* 0xc0000010ff7d7424 */ /* 0x004fe200078e00ff */
[----:B------:R-:W2:Y:S01]  /*8d90*/  MUFU.EX2 R40, R40 ;  /* 0x0000002800287308 */ /* 0x000ea20000000800 */
[----:B-1----:R-:W-:Y:S01]  /*8da0*/  @!P3 FMUL R43, R43, R43 ;  /* 0x0000002b2b2bb220 */ /* 0x002fe20000400000 */
[----:B------:R-:W-:Y:S01]  /*8db0*/  FSETP.GEU.AND P3, PT, R47, -126, PT ;  /* 0xc2fc00002f00780b */ /* 0x000fe20003f6e000 */
[----:B------:R-:W-:Y:S02]  /*8dc0*/  WARPGROUP.DEPBAR.LE gsb0, 0x0 ;  /* 0x00008000000079c5 */ /* 0x000fe40000010000 */
[----:B------:R-:W-:Y:S01]  /*8dd0*/  WARPGROUP.ARRIVE ;  /* 0x00000000000079c5 */ /* 0x000fe20000000000 */
[----:B---3--:R-:W-:Y:S02]  /*8de0*/  @!P4 FMUL R42, R42, R42 ;  /* 0x0000002a2a2ac220 */ /* 0x008fe40000400000 */
[----:B------:R-:W1:Y:S01]  /*8df0*/  MUFU.EX2 R119, R119 ;  /* 0x0000007700777308 */ /* 0x000e620000000800 */
[----:B------:R-:W-:-:S02]  /*8e00*/  FSETP.GEU.AND P4, PT, R122, -126, PT ;  /* 0xc2fc00007a00780b */ /* 0x000fc40003f8e000 */
[----:B------:R-:W-:Y:S01]  /*8e10*/  HGMMA.64x16x16.F32.BF16 R88, R24, gdesc[UR12].tnspB, R88, gsb0 ;  /* 0x4020000c18587df0 */ /* 0x000fe20008001858 */
[----:B------:R-:W-:-:S03]  /*8e20*/  R2UR UR14, R124 ;  /* 0x000000007c0e72ca */ /* 0x000fc600000e0000 */
[----:B------:R-:W-:Y:S01]  /*8e30*/  @!P3 FMUL R47, R47, 0.5 ;  /* 0x3f0000002f2fb820 */ /* 0x000fe20000400000 */
[----:B------:R-:W-:Y:S01]  /*8e40*/  R2UR UR15, R125 ;  /* 0x000000007d0f72ca */ /* 0x000fe200000e0000 */
[----:B--2---:R-:W-:Y:S01]  /*8e50*/  @!P6 FMUL R40, R40, R40 ;  /* 0x000000282828e220 */ /* 0x004fe20000400000 */
[----:B------:R-:W-:Y:S01]  /*8e60*/  FSETP.GEU.AND P6, PT, R45, -126, PT ;  /* 0xc2fc00002d00780b */ /* 0x000fe20003fce000 */
[----:B------:R-:W2:Y:S03]  /*8e70*/  MUFU.EX2 R44, R44 ;  /* 0x0000002c002c7308 */ /* 0x000ea60000000800 */
[----:B------:R-:W-:Y:S01]  /*8e80*/  @!P4 FMUL R122, R122, 0.5 ;  /* 0x3f0000007a7ac820 */ /* 0x000fe20000400000 */
[----:B-1----:R-:W-:Y:S01]  /*8e90*/  @!P2 FMUL R119, R119, R119 ;  /* 0x000000777777a220 */ /* 0x002fe20000400000 */
[----:B------:R-:W-:-:S03]  /*8ea0*/  FSETP.GEU.AND P2, PT, R46, -126, PT ;  /* 0xc2fc00002e00780b */ /* 0x000fc60003f4e000 */
[----:B------:R-:W1:Y:S04]  /*8eb0*/  MUFU.EX2 R47, R47 ;  /* 0x0000002f002f7308 */ /* 0x000e680000000800 */
[----:B------:R-:W-:-:S04]  /*8ec0*/  @!P6 FMUL R45, R45, 0.5 ;  /* 0x3f0000002d2de820 */ /* 0x000fc80000400000 */
[----:B------:R-:W3:Y:S01]  /*8ed0*/  MUFU.EX2 R122, R122 ;  /* 0x0000007a007a7308 */ /* 0x000ee20000000800 */
[----:B--2---:R-:W-:Y:S01]  /*8ee0*/  @!P5 FMUL R44, R44, R44 ;  /* 0x0000002c2c2cd220 */ /* 0x004fe20000400000 */
[----:B------:R-:W-:Y:S01]  /*8ef0*/  FSETP.GEU.AND P5, PT, R49, -126, PT ;  /* 0xc2fc00003100780b */ /* 0x000fe20003fae000 */
[----:B------:R-:W-:-:S05]  /*8f00*/  @!P2 FMUL R46, R46, 0.5 ;  /* 0x3f0000002e2ea820 */ /* 0x000fca0000400000 */
[----:B------:R-:W2:Y:S01]  /*8f10*/  MUFU.EX2 R45, R45 ;  /* 0x0000002d002d7308 */ /* 0x000ea20000000800 */
[----:B-1----:R-:W-:Y:S01]  /*8f20*/  @!P3 FMUL R47, R47, R47 ;  /* 0x0000002f2f2fb220 */ /* 0x002fe20000400000 */
[----:B------:R-:W-:-:S05]  /*8f30*/  FSETP.GEU.AND P3, PT, R52, -126, PT ;  /* 0xc2fc00003400780b */ /* 0x000fca0003f6e000 */
[----:B------:R-:W-:Y:S01]  /*8f40*/  @!P5 FMUL R49, R49, 0.5 ;  /* 0x3f0000003131d820 */ /* 0x000fe20000400000 */
[----:B------:R-:W1:Y:S01]  /*8f50*/  MUFU.EX2 R46, R46 ;  /* 0x0000002e002e7308 */ /* 0x000e620000000800 */
[----:B---3--:R-:W-:Y:S01]  /*8f60*/  @!P4 FMUL R122, R122, R122 ;  /* 0x0000007a7a7ac220 */ /* 0x008fe20000400000 */
[----:B------:R-:W-:Y:S01]  /*8f70*/  FSETP.GEU.AND P4, PT, R48, -126, PT ;  /* 0xc2fc00003000780b */ /* 0x000fe20003f8e000 */
[----:B------:R-:W-:Y:S02]  /*8f80*/  WARPGROUP.DEPBAR.LE gsb0, 0x0 ;  /* 0x00008000000079c5 */ /* 0x000fe40000010000 */
[----:B------:R-:W-:Y:S02]  /*8f90*/  WARPGROUP.ARRIVE ;  /* 0x00000000000079c5 */ /* 0x000fe40000000000 */
[----:B------:R-:W-:Y:S01]  /*8fa0*/  @!P3 FMUL R52, R52, 0.5 ;  /* 0x3f0000003434b820 */ /* 0x000fe20000400000 */
[----:B------:R-:W3:Y:S01]  /*8fb0*/  MUFU.EX2 R49, R49 ;  /* 0x0000003100317308 */ /* 0x000ee20000000800 */
[----:B--2---:R-:W-:Y:S01]  /*8fc0*/  @!P6 FMUL R45, R45, R45 ;  /* 0x0000002d2d2de220 */ /* 0x004fe20000400000 */
[----:B------:R-:W-:Y:S01]  /*8fd0*/  FSETP.GEU.AND P6, PT, R50, -126, PT ;  /* 0xc2fc00003200780b */ /* 0x000fe20003fce000 */
[----:B------:R-:W-:Y:S01]  /*8fe0*/  HGMMA.64x16x16.F32.BF16 R80, R24, gdesc[UR16].tnspB, R80, gsb0 ;  /* 0x4020001018507df0 */ /* 0x000fe20008001850 */
[----:B------:R-:W-:Y:S01]  /*8ff0*/  R2UR UR18, R120 ;  /* 0x00000000781272ca */ /* 0x000fe200000e0000 */
[----:B------:R-:W-:Y:S01]  /*9000*/  VIADD R120, R128, 0x140 ;  /* 0x0000014080787836 */ /* 0x000fe20000000000 */
[----:B------:R-:W-:Y:S01]  /*9010*/  R2UR UR19, R121 ;  /* 0x00000000791372ca */ /* 0x000fe200000e0000 */
[----:B------:R-:W-:Y:S01]  /*9020*/  @!P4 FMUL R48, R48, 0.5 ;  /* 0x3f0000003030c820 */ /* 0x000fe20000400000 */
[----:B------:R-:W-:Y:S01]  /*9030*/  MOV R121, 0xc0000010 ;  /* 0xc000001000797802 */ /* 0x000fe20000000f00 */
[----:B-1----:R-:W-:Y:S01]  /*9040*/  @!P2 FMUL R46, R46, R46 ;  /* 0x0000002e2e2ea220 */ /* 0x002fe20000400000 */
[----:B------:R-:W-:Y:S01]  /*9050*/  FSETP.GEU.AND P2, PT, R51, -126, PT ;  /* 0xc2fc00003300780b */ /* 0x000fe20003f4e000 */
[----:B------:R-:W1:Y:S04]  /*9060*/  MUFU.EX2 R52, R52 ;  /* 0x0000003400347308 */ /* 0x000e680000000800 */
[----:B------:R-:W-:Y:S01]  /*9070*/  @!P6 FMUL R50, R50, 0.5 ;  /* 0x3f0000003232e820 */ /* 0x000fe20000400000 */
[----:B---3--:R-:W-:Y:S01]  /*9080*/  @!P5 FMUL R49, R49, R49 ;  /* 0x000000313131d220 */ /* 0x008fe20000400000 */
[----:B------:R-:W-:-:S02]  /*9090*/  FSETP.GEU.AND P5, PT, R54, -126, PT ;  /* 0xc2fc00003600780b */ /* 0x000fc40003fae000 */
[----:B------:R-:W2:Y:S04]  /*90a0*/  MUFU.EX2 R48, R48 ;  /* 0x0000003000307308 */ /* 0x000ea80000000800 */
[----:B------:R-:W-:-:S04]  /*90b0*/  @!P2 FMUL R51, R51, 0.5 ;  /* 0x3f0000003333a820 */ /* 0x000fc80000400000 */
[----:B------:R-:W3:Y:S01]  /*90c0*/  MUFU.EX2 R50, R50 ;  /* 0x0000003200327308 */ /* 0x000ee20000000800 */
[----:B-1----:R-:W-:Y:S02]  /*90d0*/  @!P3 FMUL R52, R52, R52 ;  /* 0x000000343434b220 */ /* 0x002fe40000400000 */
[----:B------:R-:W-:-:S05]  /*90e0*/  @!P5 FMUL R54, R54, 0.5 ;  /* 0x3f0000003636d820 */ /* 0x000fca0000400000 */
[----:B------:R-:W1:Y:S01]  /*90f0*/  MUFU.EX2 R51, R51 ;  /* 0x0000003300337308 */ /* 0x000e620000000800 */
[----:B--2---:R-:W-:Y:S01]  /*9100*/  @!P4 FMUL R48, R48, R48 ;  /* 0x000000303030c220 */ /* 0x004fe20000400000 */
[----:B------:R-:W-:-:S06]  /*9110*/  FSETP.GEU.AND P4, PT, R53, -126, PT ;  /* 0xc2fc00003500780b */ /* 0x000fcc0003f8e000 */
[----:B------:R-:W2:Y:S01]  /*9120*/  MUFU.EX2 R54, R54 ;  /* 0x0000003600367308 */ /* 0x000ea20000000800 */
[----:B---3--:R-:W-:Y:S01]  /*9130*/  @!P6 FMUL R50, R50, R50 ;  /* 0x000000323232e220 */ /* 0x008fe20000400000 */
[----:B------:R-:W-:Y:S02]  /*9140*/  WARPGROUP.DEPBAR.LE gsb0, 0x0 ;  /* 0x00008000000079c5 */ /* 0x000fe40000010000 */
[----:B------:R-:W-:Y:S01]  /*9150*/  WARPGROUP.ARRIVE ;  /* 0x00000000000079c5 */ /* 0x000fe20000000000 */
[----:B------:R-:W-:Y:S02]  /*9160*/  FSETP.GEU.AND P6, PT, R55, -126, PT ;  /* 0xc2fc00003700780b */ /* 0x000fe40003fce000 */
[----:B------:R-:W-:Y:S01]  /*9170*/  @!P4 FMUL R53, R53, 0.5 ;  /* 0x3f0000003535c820 */ /* 0x000fe20000400000 */
[----:B-1----:R-:W-:Y:S02]  /*9180*/  @!P2 FMUL R51, R51, R51 ;  /* 0x000000333333a220 */ /* 0x002fe40000400000 */
[----:B------:R-:W-:Y:S01]  /*9190*/  HGMMA.64x16x16.F32.BF16 R72, R24, gdesc[UR24].tnspB, R72, gsb0 ;  /* 0x4020001818487df0 */ /* 0x000fe20008001848 */
[----:B------:R-:W-:Y:S01]  /*91a0*/  R2UR UR26, R120 ;  /* 0x00000000781a72ca */ /* 0x000fe200000e0000 */
[----:B------:R-:W-:Y:S01]  /*91b0*/  VIADD R120, R128, 0x1c0 ;  /* 0x000001c080787836 */ /* 0x000fe20000000000 */
[----:B------:R-:W-:Y:S01]  /*91c0*/  R2UR UR27, R121 ;  /* 0x00000000791b72ca */ /* 0x000fe200000e0000 */
[----:B------:R-:W1:Y:S01]  /*91d0*/  MUFU.EX2 R53, R53 ;  /* 0x0000003500357308 */ /* 0x000e620000000800 */
[----:B------:R-:W-:Y:S01]  /*91e0*/  MOV R121, 0xc0000010 ;  /* 0xc000001000797802 */ /* 0x000fe20000000f00 */
[----:B--2---:R-:W-:-:S02]  /*91f0*/  @!P5 FMUL R54, R54, R54 ;  /* 0x000000363636d220 */ /* 0x004fc40000400000 */
[----:B------:R-:W-:Y:S01]  /*9200*/  @!P6 FMUL R55, R55, 0.5 ;  /* 0x3f0000003737e820 */ /* 0x000fe20000400000 */
[----:B------:R-:W-:-:S03]  /*9210*/  ISETP.NE.AND P2, PT, R5, 0x4, PT ;  /* 0x000000040500780c */ /* 0x000fc60003f45270 */
[----:B------:R-:W2:Y:S01]  /*9220*/  MUFU.EX2 R17, R55 ;  /* 0x0000003700117308 */ /* 0x000ea20000000800 */
[----:B------:R-:W-:Y:S01]  /*9230*/  SEL R5, R5, RZ, P2 ;  /* 0x000000ff05057207 */ /* 0x000fe20001000000 */
[----:B-1----:R-:W-:Y:S01]  /*9240*/  @!P4 FMUL R53, R53, R53 ;  /* 0x000000353535c220 */ /* 0x002fe20000400000 */
[----:B--2---:R-:W-:Y:S01]  /*9250*/  @!P6 FMUL R17, R17, R17 ;  /* 0x000000111111e220 */ /* 0x004fe20000400000 */
[----:B------:R-:W-:Y:S02]  /*9260*/  WARPGROUP.DEPBAR.LE gsb0, 0x0 ;  /* 0x00008000000079c5 */ /* 0x000fe40000010000 */
[----:B------:R-:W-:-:S06]  /*9270*/  WARPGROUP.ARRIVE ;  /* 0x00000000000079c5 */ /* 0x000fcc0000000000 */
[----:B------:R-:W-:Y:S03]  /*9280*/  HGMMA.64x16x16.F32.BF16 R64, R24, gdesc[UR28].tnspB, R64, gsb0 ;  /* 0x4020001c18407df0 */ /* 0x000fe60008001840 */
[----:B------:R-:W-:Y:S02]  /*9290*/  WARPGROUP.DEPBAR.LE gsb0, 0x0 ;  /* 0x00008000000079c5 */ /* 0x000fe40000010000 */
[----:B------:R-:W-:-:S06]  /*92a0*/  WARPGROUP.ARRIVE ;  /* 0x00000000000079c5 */ /* 0x000fcc0000000000 */
[----:B------:R-:W-:Y:S03]  /*92b0*/  HGMMA.64x16x16.F32.BF16 R56, R24, gdesc[UR32].tnspB, R56, gsb0 ;  /* 0x4020002018387df0 */ /* 0x000fe60008001838 */
[----:B------:R-:W-:Y:S02]  /*92c0*/  WARPGROUP.DEPBAR.LE gsb0, 0x0 ;  /* 0x00008000000079c5 */ /* 0x000fe40000010000 */
[----:B------:R-:W-:Y:S01]  /*92d0*/  IMAD.MOV.U32 R27, RZ, RZ, -0x3ffffff0 ;  /* 0xc0000010ff1b7424 */ /* 0x000fe200078e00ff */
[C---:B------:R-:W-:Y:S01]  /*92e0*/  IADD3 R26, R128.reuse, 0x320, RZ ;  /* 0x00000320801a7810 */ /* 0x040fe20007ffe0ff */
[----:B------:R-:W-:Y:S01]  /*92f0*/  IMAD.MOV.U32 R25, RZ, RZ, -0x3ffffff0 ;  /* 0xc0000010ff197424 */ /* 0x000fe200078e00ff */
[----:B------:R-:W-:Y:S02]  /*9300*/  IADD3 R24, R128, 0x40, RZ ;  /* 0x0000004080187810 */ /* 0x000fe40007ffe0ff */
[----:B------:R-:W-:-:S02]  /*9310*/  R2UR UR10, R26 ;  /* 0x000000001a0a72ca */ /* 0x000fc400000e0000 */
[----:B------:R-:W-:Y:S02]  /*9320*/  R2UR UR11, R27 ;  /* 0x000000001b0b72ca */ /* 0x000fe400000e0000 */
[----:B------:R-:W-:Y:S02]  /*9330*/  R2UR UR6, R24 ;  /* 0x00000000180672ca */ /* 0x000fe400000e0000 */
[----:B------:R-:W-:Y:S02]  /*9340*/  R2UR UR7, R25 ;  /* 0x00000000190772ca */ /* 0x000fe400000e0000 */
[----:B------:R-:W-:Y:S01]  /*9350*/  F2FP.BF16.F32.PACK_AB R24, R35, R28 ;  /* 0x0000001c2318723e */ /* 0x000fe200000010ff */
[----:B------:R-:W-:Y:S01]  /*9360*/  FADD R28, R29, R28 ;  /* 0x0000001c1d1c7221 */ /* 0x000fe20000000000 */
[----:B------:R-:W-:Y:S01]  /*9370*/  F2FP.BF16.F32.PACK_AB R25, R33, R38 ;  /* 0x000000262119723e */ /* 0x000fe200000010ff */
[----:B------:R-:W-:Y:S01]  /*9380*/  FADD R38, R15, R38 ;  /* 0x000000260f267221 */ /* 0x000fe20000000000 */
[----:B------:R-:W-:Y:S01]  /*9390*/  F2FP.BF16.F32.PACK_AB R26, R39, R36 ;  /* 0x00000024271a723e */ /* 0x000fe200000010ff */
[----:B------:R-:W-:Y:S01]  /*93a0*/  FADD R35, R28, R35 ;  /* 0x000000231c237221 */ /* 0x000fe20000000000 */
[----:B------:R-:W-:Y:S01]  /*93b0*/  F2FP.BF16.F32.PACK_AB R27, R37, R42 ;  /* 0x0000002a251b723e */ /* 0x000fe200000010ff */
[----:B------:R-:W-:Y:S01]  /*93c0*/  FADD R33, R38, R33 ;  /* 0x0000002126217221 */ /* 0x000fe20000000000 */
[----:B------:R-:W-:Y:S01]  /*93d0*/  LEA R15, R5, R12, 0x3 ;  /* 0x0000000c050f7211 */ /* 0x000fe200078e18ff */
[----:B------:R-:W-:Y:S01]  /*93e0*/  FADD R36, R35, R36 ;  /* 0x0000002423247221 */ /* 0x000fe20000000000 */
[----:B------:R-:W-:Y:S01]  /*93f0*/  WARPGROUP.ARRIVE ;  /* 0x00000000000079c5 */ /* 0x000fe20000000000 */
[----:B------:R-:W-:Y:S01]  /*9400*/  FADD R42, R33, R42 ;  /* 0x0000002a212a7221 */ /* 0x000fe20000000000 */
[----:B------:R-:W-:Y:S01]  /*9410*/  PRMT R15, RZ, 0x654, R15 ;  /* 0x00000654ff0f7816 */ /* 0x000fe2000000000f */
[----:B------:R-:W-:-:S02]  /*9420*/  FADD R39, R36, R39 ;  /* 0x0000002724277221 */ /* 0x000fc40000000000 */
[----:B------:R-:W-:Y:S01]  /*9430*/  FADD R42, R42, R37 ;  /* 0x000000252a2a7221 */ /* 0x000fe20000000000 */
        /* <DEDUP_REMOVED lines=18> */
[----:B------:R-:W-:Y:S01]  /*9560*/  HGMMA.64x16x16.F32.BF16 R56, R24, gdesc[UR8].tnspB, R56, gsb0 ;  /* 0x4020000818387df0 */ /* 0x000fe20008001838 */
[----:B------:R-:W-:Y:S01]  /*9570*/  R2UR UR10, R120 ;  /* 0x00000000780a72ca */ /* 0x000fe200000e0000 */
[C---:B------:R-:W-:Y:S01]  /*9580*/  VIADD R120, R128.reuse, 0x340 ;  /* 0x0000034080787836 */ /* 0x040fe20000000000 */
[----:B------:R-:W-:Y:S02]  /*9590*/  R2UR UR11, R121 ;  /* 0x00000000790b72ca */ /* 0x000fe400000e0000 */
[----:B------:R-:W-:Y:S01]  /*95a0*/  MOV R121, 0xc0000010 ;  /* 0xc000001000797802 */ /* 0x000fe20000000f00 */
[----:B------:R-:W-:Y:S02]  /*95b0*/  WARPGROUP.DEPBAR.LE gsb0, 0x0 ;  /* 0x00008000000079c5 */ /* 0x000fe40000010000 */
[C---:B------:R-:W-:Y:S01]  /*95c0*/  VIADD R24, R128.reuse, 0x2c0 ;  /* 0x000002c080187836 */ /* 0x040fe20000000000 */
[----:B------:R-:W-:Y:S01]  /*95d0*/  IADD3 R26, R128, 0x240, RZ ;  /* 0x00000240801a7810 */ /* 0x000fe20007ffe0ff */
[----:B------:R-:W-:Y:S01]  /*95e0*/  IMAD.MOV.U32 R27, RZ, RZ, -0x3ffffff0 ;  /* 0xc0000010ff1b7424 */ /* 0x000fe200078e00ff */
[----:B------:R-:W-:-:S02]  /*95f0*/  MOV R25, 0xc0000010 ;  /* 0xc000001000197802 */ /* 0x000fc40000000f00 */
[----:B------:R-:W-:Y:S02]  /*9600*/  R2UR UR14, R26 ;  /* 0x000000001a0e72ca */ /* 0x000fe400000e0000 */
        /* <DEDUP_REMOVED lines=17> */
[----:B------:R-:W-:Y:S01]  /*9720*/  R2UR UR6, R120 ;  /* 0x00000000780672ca */ /* 0x000fe200000e0000 */
[----:B------:R-:W-:Y:S01]  /*9730*/  VIADD R120, R128, 0x60 ;  /* 0x0000006080787836 */ /* 0x000fe20000000000 */
[----:B------:R-:W-:-:S02]  /*9740*/  R2UR UR7, R121 ;  /* 0x00000000790772ca */ /* 0x000fc400000e0000 */
[----:B------:R-:W-:Y:S01]  /*9750*/  MOV R121, 0xc0000010 ;  /* 0xc000001000797802 */ /* 0x000fe20000000f00 */
        /* <DEDUP_REMOVED lines=9> */
[----:B------:R-:W-:Y:S02]  /*97f0*/  R2UR UR10, R120 ;  /* 0x00000000780a72ca */ /* 0x000fe400000e0000 */
[----:B------:R-:W-:Y:S01]  /*9800*/  R2UR UR11, R121 ;  /* 0x00000000790b72ca */ /* 0x000fe200000e0000 */
        /* <DEDUP_REMOVED lines=10> */
[----:B------:R-:W-:Y:S01]  /*98b0*/  VIADD R30, R128, 0x260 ;  /* 0x00000260801e7836 */ /* 0x000fe20000000000 */
[----:B------:R-:W-:Y:S02]  /*98c0*/  R2UR UR7, R31 ;  /* 0x000000001f0772ca */ /* 0x000fe400000e0000 */
[----:B------:R-:W-:Y:S02]  /*98d0*/  MOV R31, 0xc0000010 ;  /* 0xc0000010001f7802 */ /* 0x000fe40000000f00 */
[----:B------:R-:W-:Y:S01]  /*98e0*/  R2UR UR26, R30 ;  /* 0x000000001e1a72ca */ /* 0x000fe200000e0000 */
[----:B------:R-:W-:Y:S01]  /*98f0*/  VIADD R30, R128, 0x2e0 ;  /* 0x000002e0801e7836 */ /* 0x000fe20000000000 */
[----:B------:R-:W-:Y:S01]  /*9900*/  R2UR UR27, R31 ;  /* 0x000000001f1b72ca */ /* 0x000fe200000e0000 */
[----:B------:R-:W-:Y:S01]  /*9910*/  IMAD.MOV.U32 R31, RZ, RZ, -0x3ffffff0 ;  /* 0xc0000010ff1f7424 */ /* 0x000fe200078e00ff */
[----:B------:R-:W-:-:S02]  /*9920*/  WARPGROUP.DEPBAR.LE gsb0, 0x0 ;  /* 0x00008000000079c5 */ /* 0x000fc40000010000 */
[C---:B------:R-:W-:Y:S01]  /*9930*/  VIADD R26, R128.reuse, 0x1e0 ;  /* 0x000001e0801a7836 */ /* 0x040fe20000000000 */
[----:B------:R-:W-:Y:S01]  /*9940*/  IADD3 R24, R128, 0x160, RZ ;  /* 0x0000016080187810 */ /* 0x000fe20007ffe0ff */
[----:B------:R-:W-:Y:S01]  /*9950*/  IMAD.MOV.U32 R27, RZ, RZ, -0x3ffffff0 ;  /* 0xc0000010ff1b7424 */ /* 0x000fe200078e00ff */
[----:B------:R-:W-:Y:S02]  /*9960*/  MOV R25, 0xc0000010 ;  /* 0xc000001000197802 */ /* 0x000fe40000000f00 */
[----:B------:R-:W-:Y:S02]  /*9970*/  R2UR UR14, R24 ;  /* 0x00000000180e72ca */ /* 0x000fe400000e0000 */
[----:B------:R-:W-:Y:S02]  /*9980*/  R2UR UR15, R25 ;  /* 0x00000000190f72ca */ /* 0x000fe400000e0000 */
[----:B------:R-:W-:Y:S02]  /*9990*/  R2UR UR18, R26 ;  /* 0x000000001a1272ca */ /* 0x000fe400000e0000 */
[----:B------:R-:W-:-:S02]  /*99a0*/  R2UR UR19, R27 ;  /* 0x000000001b1372ca */ /* 0x000fc400000e0000 */
        /* <DEDUP_REMOVED lines=8> */
[----:B------:R-:W-:Y:S01]  /*9a30*/  IADD3 R128, R128, 0x360, RZ ;  /* 0x0000036080807810 */ /* 0x000fe20007ffe0ff */
[----:B------:R-:W-:Y:S01]  /*9a40*/  FADD R52, R49, R52 ;  /* 0x0000003431347221 */ /* 0x000fe20000000000 */
[----:B------:R-:W-:Y:S01]  /*9a50*/  WARPGROUP.ARRIVE ;  /* 0x00000000000079c5 */ /* 0x000fe20000000000 */
[----:B------:R-:W-:-:S04]  /*9a60*/  FADD R54, R51, R54 ;  /* 0x0000003633367221 */ /* 0x000fc80000000000 */
[----:B------:R-:W-:Y:S01]  /*9a70*/  FADD R17, R54, R17 ;  /* 0x0000001136117221 */ /* 0x000fe20000000000 */
[----:B------:R-:W-:Y:S01]  /*9a80*/  HGMMA.64x16x16.F32.BF16 R104, R24, gdesc[UR8].tnspB, R104, gsb0 ;  /* 0x4020000818687df0 */ /* 0x000fe20008001868 */
[----:B------:R-:W-:Y:S02]  /*9a90*/  R2UR UR10, R30 ;  /* 0x000000001e0a72ca */ /* 0x000fe400000e0000 */
[----:B------:R-:W-:Y:S01]  /*9aa0*/  R2UR UR11, R31 ;  /* 0x000000001f0b72ca */ /* 0x000fe200000e0000 */
        /* <DEDUP_REMOVED lines=21> */
[----:B------:R1:W-:Y:S02]  /*9c00*/  SYNCS.ARRIVE.TRANS64.RED.A1T0 RZ, [R15+URZ], RZ ;  /* 0x000000ff0fff79a7 */ /* 0x0003e4000810043f */
[----:B-1----:R-:W-:Y:S01]  /*9c10*/  FADD R15, R52, R53 ;  /* 0x00000035340f7221 */ /* 0x002fe20000000000 */
[----:B------:R-:W-:Y:S06]  /*9c20*/  @P1 BRA `(.L_x_45) ;  /* 0x00000004002c1947 */ /* 0x000fec0003800000 */
[----:B------:R-:W-:Y:S01]  /*9c30*/  ISETP.LT.OR P1, PT, R6, 0x1, !P0 ;  /* 0x000000010600780c */ /* 0x000fe20004721670 */
[----:B------:R-:W-:-:S12]  /*9c40*/  BSSY B0, `(.L_x_46) ;  /* 0x0000048000007945 */ /* 0x000fd80003800000 */
[----:B------:R-:W-:Y:S05]  /*9c50*/  @P1 BRA `(.L_x_47) ;  /* 0x0000000400181947 */ /* 0x000fea0003800000 */
[----:B------:R-:W-:Y:S01]  /*9c60*/  IMAD R24, R3, 0x8, R2 ;  /* 0x0000000803187824 */ /* 0x000fe200078e0202 */
[----:B------:R-:W-:Y:S02]  /*9c70*/  SHF.L.U32 R25, R4, 0x1f, RZ ;  /* 0x0000001f04197819 */ /* 0x000fe400000006ff */
[----:B------:R-:W-:Y:S02]  /*9c80*/  ISETP.NE.AND P2, PT, R0, RZ, PT ;  /* 0x000000ff0000720c */ /* 0x000fe40003f45270 */
[----:B------:R-:W1:Y:S02]  /*9c90*/  SYNCS.PHASECHK.TRANS64.TRYWAIT P1, [R24+URZ+0x11820], R25 ;  /* 0x01182019180075a7 */ /* 0x000e64000802017f */
[----:B-1----:R-:W-:Y:S09]  /*9ca0*/  @!P1 BRA `(.L_x_48) ;  /* 0x0000002400e09947 */ /* 0x002ff20003800000 */
.L_x_97:
[----:B------:R-:W-:Y:S05]  /*9cb0*/  @P2 BRA `(.L_x_49) ;  /* 0x0000000000142947 */ /* 0x000fea0003800000 */
[----:B------:R-:W-:Y:S02]  /*9cc0*/  ISETP.NE.AND P1, PT, R18, RZ, PT ;  /* 0x000000ff1200720c */ /* 0x000fe40003f25270 */
[----:B-1----:R-:W-:-:S04]  /*9cd0*/  MOV R25, 0x3800 ;  /* 0x0000380000197802 */ /* 0x002fc80000000f00 */
[----:B------:R2:W-:Y:S07]  /*9ce0*/  SYNCS.ARRIVE.TRANS64 RZ, [R24+URZ+0x11800], R25 ;  /* 0x0118001918ff79a7 */ /* 0x0005ee000800003f */
[----:B------:R-:W-:Y:S05]  /*9cf0*/  @!P1 BRA `(.L_x_49) ;  /* 0x0000000000049947 */ /* 0x000fea0003800000 */
[----:B------:R-:W-:Y:S01]  /*9d00*/  BPT.TRAP 0x1 ;  /* 0x000000040000795c */ /* 0x000fe20000300000 */
.L_x_49:
        /* <DEDUP_REMOVED lines=59> */
.L_x_47:
[----:B------:R-:W-:Y:S05]  /*a0c0*/  BSYNC B0 ;  /* 0x0000000000007941 */ /* 0x000fea0003800000 */
.L_x_46:
[----:B------:R-:W-:-:S07]  /*a0d0*/  VIADD R6, R6, 0xffffffff ;  /* 0xffffffff06067836 */ /* 0x000fce0000000000 */
.L_x_45:
[C---:B------:R-:W-:Y:S01]  /*a0e0*/  ISETP.GT.AND P3, PT, R118.reuse, 0x1, PT ;  /* 0x000000017600780c */ /* 0x040fe20003f64270 */
[----:B------:R-:W-:Y:S01]  /*a0f0*/  VIADD R5, R5, 0x1 ;  /* 0x0000000105057836 */ /* 0x000fe20000000000 */
[----:B------:R-:W-:Y:S01]  /*a100*/  IADD3 R19, R19, 0x1, RZ ;  /* 0x0000000113137810 */ /* 0x000fe20007ffe0ff */
[----:B------:R-:W-:Y:S01]  /*a110*/  VIADD R11, R11, 0x40 ;  /* 0x000000400b0b7836 */ /* 0x000fe20000000000 */
[----:B------:R-:W-:Y:S01]  /*a120*/  IADD3 R118, R118, -0x1, RZ ;  /* 0xffffffff76767810 */ /* 0x000fe20007ffe0ff */
[----:B------:R-:W-:Y:S01]  /*a130*/  IMAD.MOV.U32 R119, RZ, RZ, R14 ;  /* 0x000000ffff777224 */ /* 0x000fe200078e000e */
[----:B------:R-:W-:Y:S02]  /*a140*/  ISETP.NE.AND P1, PT, R19, 0x4, PT ;  /* 0x000000041300780c */ /* 0x000fe40003f25270 */
[----:B------:R-:W-:Y:S02]  /*a150*/  ISETP.NE.AND P2, PT, R5, 0x4, PT ;  /* 0x000000040500780c */ /* 0x000fe40003f45270 */
[----:B------:R-:W-:-:S02]  /*a160*/  SEL R25, RZ, 0x1, P1 ;  /* 0x00000001ff197807 */ /* 0x000fc40000800000 */
[----:B------:R-:W-:Y:S02]  /*a170*/  MOV R120, R13 ;  /* 0x0000000d00787202 */ /* 0x000fe40000000f00 */
[----:B------:R-:W-:Y:S02]  /*a180*/  LOP3.LUT R10, R10, R25, RZ, 0x3c, !PT ;  /* 0x000000190a0a7212 */ /* 0x000fe400078e3cff */
[----:B------:R-:W-:Y:S02]  /*a190*/  SEL R19, R19, RZ, P1 ;  /* 0x000000ff13137207 */ /* 0x000fe40000800000 */
[----:B------:R-:W-:Y:S01]  /*a1a0*/  SEL R5, R5, RZ, P2 ;  /* 0x000000ff05057207 */ /* 0x000fe20001000000 */
[----:B------:R-:W-:Y:S06]  /*a1b0*/  @P3 BRA `(.L_x_50) ;  /* 0xffffffcc00103947 */ /* 0x000fec000383ffff */
.L_x_37:
[----:B------:R-:W-:Y:S05]  /*a1c0*/  WARPSYNC.ALL ;  /* 0x0000000000007948 */ /* 0x000fea0003800000 */
[----:B------:R-:W2:Y:S01]  /*a1d0*/  SHFL.BFLY PT, R0, R15, 0x1, 0x1f ;  /* 0x0c201f000f007f89 */ /* 0x000ea200000e0000 */
[----:B------:R-:W-:Y:S01]  /*a1e0*/  BSSY B0, `(.L_x_51) ;  /* 0x0000022000007945 */ /* 0x000fe20003800000 */
[----:B------:R-:W-:Y:S01]  /*a1f0*/  MOV R6, 0x7f800000 ;  /* 0x7f80000000067802 */ /* 0x000fe20000000f00 */
[----:B------:R-:W-:Y:S01]  /*a200*/  IMAD.MOV.U32 R10, RZ, RZ, 0x3f800000 ;  /* 0x3f800000ff0a7424 */ /* 0x000fe200078e00ff */
[----:B------:R-:W3:Y:S01]  /*a210*/  SHFL.BFLY PT, R4, R17, 0x1, 0x1f ;  /* 0x0c201f0011047f89 */ /* 0x000ee200000e0000 */
[----:B------:R-:W-:-:S02]  /*a220*/  IMAD.MOV.U32 R7, RZ, RZ, 0x7f800000 ;  /* 0x7f800000ff077424 */ /* 0x000fc400078e00ff */
[----:B--2---:R-:W-:Y:S01]  /*a230*/  FADD R0, R0, R15 ;  /* 0x0000000f00007221 */ /* 0x004fe20000000000 */
[----:B---3--:R-:W-:-:S04]  /*a240*/  FADD R11, R4, R17 ;  /* 0x00000011040b7221 */ /* 0x008fc80000000000 */
[----:B------:R-:W2:Y:S04]  /*a250*/  SHFL.BFLY PT, R3, R0, 0x2, 0x1f ;  /* 0x0c401f0000037f89 */ /* 0x000ea800000e0000 */
[----:B------:R-:W3:Y:S01]  /*a260*/  SHFL.BFLY PT, R12, R11, 0x2, 0x1f ;  /* 0x0c401f000b0c7f89 */ /* 0x000ee200000e0000 */
[C---:B--2---:R-:W-:Y:S01]  /*a270*/  FSETP.NE.AND P0, PT, R0.reuse, -R3, PT ;  /* 0x800000030000720b */ /* 0x044fe20003f05000 */
[----:B------:R-:W-:Y:S01]  /*a280*/  FADD R0, R0, R3 ;  /* 0x0000000300007221 */ /* 0x000fe20000000000 */
[----:B------:R-:W-:Y:S01]  /*a290*/  MOV R3, 0x3f800000 ;  /* 0x3f80000000037802 */ /* 0x000fe20000000f00 */
[----:B---3--:R-:W-:-:S10]  /*a2a0*/  FADD R8, R11, R12 ;  /* 0x0000000c0b087221 */ /* 0x008fd40000000000 */
[----:B------:R-:W-:Y:S05]  /*a2b0*/  @!P0 BRA `(.L_x_52) ;  /* 0x0000000000508947 */ /* 0x000fea0003800000 */
[----:B------:R-:W-:Y:S01]  /*a2c0*/  IADD3 R3, R0, 0x1800000, RZ ;  /* 0x0180000000037810 */ /* 0x000fe20007ffe0ff */
[----:B------:R-:W-:Y:S03]  /*a2d0*/  BSSY B1, `(.L_x_53) ;  /* 0x000000b000017945 */ /* 0x000fe60003800000 */
[----:B------:R-:W-:-:S04]  /*a2e0*/  LOP3.LUT R3, R3, 0x7f800000, RZ, 0xc0, !PT ;  /* 0x7f80000003037812 */ /* 0x000fc800078ec0ff */
[----:B------:R-:W-:-:S13]  /*a2f0*/  ISETP.GT.U32.AND P0, PT, R3, 0x1ffffff, PT ;  /* 0x01ffffff0300780c */ /* 0x000fda0003f04070 */
[----:B------:R-:W-:Y:S05]  /*a300*/  @P0 BRA `(.L_x_54) ;  /* 0x00000000000c0947 */ /* 0x000fea0003800000 */
[----:B------:R-:W-:-:S07]  /*a310*/  MOV R4, 0xa330 ;  /* 0x0000a33000047802 */ /* 0x000fce0000000f00 */
[----:B-1----:R-:W-:Y:S05]  /*a320*/  CALL.REL.NOINC `($__internal_0_$__cuda_sm20_rcp_rn_f32_slowpath) ;  /* 0x0000002000547944 */ /* 0x002fea0003c00000 */
[----:B------:R-:W-:Y:S05]  /*a330*/  BRA `(.L_x_55) ;  /* 0x0000000000107947 */ /* 0x000fea0003800000 */
.L_x_54:
[----:B------:R-:W2:Y:S02]  /*a340*/  MUFU.RCP R3, R0 ;  /* 0x0000000000037308 */ /* 0x000ea40000001000 */
[----:B--2---:R-:W-:-:S04]  /*a350*/  FFMA R4, R0, R3, -1 ;  /* 0xbf80000000047423 */ /* 0x004fc80000000003 */
[----:B------:R-:W-:-:S04]  /*a360*/  FADD.FTZ R4, -R4, -RZ ;  /* 0x800000ff04047221 */ /* 0x000fc80000010100 */
[----:B------:R-:W-:-:S07]  /*a370*/  FFMA R3, R3, R4, R3 ;  /* 0x0000000403037223 */ /* 0x000fce0000000003 */
.L_x_55:
[----:B------:R-:W-:Y:S05]  /*a380*/  BSYNC B1 ;  /* 0x0000000000017941 */ /* 0x000fea0003800000 */
.L_x_53:
[----:B------:R-:W-:Y:S01]  /*a390*/  FSETP.GEU.AND P0, PT, |R0|, 1.175494350822287508e-38, PT ;  /* 0x008000000000780b */ /* 0x000fe20003f0e200 */
[----:B------:R-:W-:-:S12]  /*a3a0*/  ULDC UR6, c[0x0][0x600] ;  /* 0x0001800000067ab9 */ /* 0x000fd80000000800 */
[----:B------:R-:W-:-:S04]  /*a3b0*/  @!P0 FMUL R0, R0, 16777216 ;  /* 0x4b80000000008820 */ /* 0x000fc80000400000 */
[----:B------:R-:W2:Y:S02]  /*a3c0*/  MUFU.LG2 R4, R0 ;  /* 0x0000000000047308 */ /* 0x000ea40000000c00 */
[----:B--2---:R-:W-:-:S04]  /*a3d0*/  @!P0 FADD R4, R4, -24 ;  /* 0xc1c0000004048421 */ /* 0x004fc80000000000 */
[----:B------:R-:W-:-:S04]  /*a3e0*/  FMUL R4, R4, 0.69314718246459960938 ;  /* 0x3f31721804047820 */ /* 0x000fc80000400000 */
[----:B------:R-:W-:-:S07]  /*a3f0*/  FFMA R7, R13, UR6, R4 ;  /* 0x000000060d077c23 */ /* 0x000fce0008000004 */
.L_x_52:
[----:B------:R-:W-:Y:S05]  /*a400*/  BSYNC B0 ;  /* 0x0000000000007941 */ /* 0x000fea0003800000 */
.L_x_51:
[----:B------:R-:W-:Y:S01]  /*a410*/  FSETP.NE.AND P0, PT, R11, -R12, PT ;  /* 0x8000000c0b00720b */ /* 0x000fe20003f05000 */
[----:B------:R-:W-:Y:S01]  /*a420*/  ULDC UR4, c[0x0][0x608] ;  /* 0x0001820000047ab9 */ /* 0x000fe20000000800 */
[----:B------:R-:W-:Y:S01]  /*a430*/  BSSY B0, `(.L_x_56) ;  /* 0x0000035000007945 */ /* 0x000fe20003800000 */
[----:B------:R-:W-:-:S04]  /*a440*/  FMUL R3, R3, UR4 ;  /* 0x0000000403037c20 */ /* 0x000fc80008400000 */
        /* <DEDUP_REMOVED lines=27> */
[----:B------:R-:W-:Y:S01]  /*a600*/  FMUL R61, R61, R3 ;  /* 0x000000033d3d7220 */ /* 0x000fe20000400000 */
[----:B------:R-:W-:Y:S06]  /*a610*/  @!P0 BRA `(.L_x_57) ;  /* 0x0000000000588947 */ /* 0x000fec0003800000 */
[----:B------:R-:W-:Y:S01]  /*a620*/  VIADD R0, R8, 0x1800000 ;  /* 0x0180000008007836 */ /* 0x000fe20000000000 */
[----:B------:R-:W-:Y:S04]  /*a630*/  BSSY B1, `(.L_x_58) ;  /* 0x000000d000017945 */ /* 0x000fe80003800000 */
[----:B------:R-:W-:-:S04]  /*a640*/  LOP3.LUT R0, R0, 0x7f800000, RZ, 0xc0, !PT ;  /* 0x7f80000000007812 */ /* 0x000fc800078ec0ff */
[----:B------:R-:W-:-:S13]  /*a650*/  ISETP.GT.U32.AND P0, PT, R0, 0x1ffffff, PT ;  /* 0x01ffffff0000780c */ /* 0x000fda0003f04070 */
[----:B------:R-:W-:Y:S05]  /*a660*/  @P0 BRA `(.L_x_59) ;  /* 0x0000000000140947 */ /* 0x000fea0003800000 */
[----:B------:R-:W-:Y:S02]  /*a670*/  MOV R0, R8 ;  /* 0x0000000800007202 */ /* 0x000fe40000000f00 */
[----:B------:R-:W-:-:S07]  /*a680*/  MOV R4, 0xa6a0 ;  /* 0x0000a6a000047802 */ /* 0x000fce0000000f00 */
[----:B-1----:R-:W-:Y:S05]  /*a690*/  CALL.REL.NOINC `($__internal_0_$__cuda_sm20_rcp_rn_f32_slowpath) ;  /* 0x0000001c00787944 */ /* 0x002fea0003c00000 */
[----:B------:R-:W-:Y:S01]  /*a6a0*/  IMAD.MOV.U32 R10, RZ, RZ, R3 ;  /* 0x000000ffff0a7224 */ /* 0x000fe200078e0003 */
[----:B------:R-:W-:Y:S06]  /*a6b0*/  BRA `(.L_x_60) ;  /* 0x0000000000107947 */ /* 0x000fec0003800000 */
.L_x_59:
[----:B------:R-:W2:Y:S02]  /*a6c0*/  MUFU.RCP R3, R8 ;  /* 0x0000000800037308 */ /* 0x000ea40000001000 */
[----:B--2---:R-:W-:-:S04]  /*a6d0*/  FFMA R0, R8, R3, -1 ;  /* 0xbf80000008007423 */ /* 0x004fc80000000003 */
[----:B------:R-:W-:-:S04]  /*a6e0*/  FADD.FTZ R0, -R0, -RZ ;  /* 0x800000ff00007221 */ /* 0x000fc80000010100 */
[----:B------:R-:W-:-:S07]  /*a6f0*/  FFMA R10, R3, R0, R3 ;  /* 0x00000000030a7223 */ /* 0x000fce0000000003 */
.L_x_60:
[----:B------:R-:W-:Y:S05]  /*a700*/  BSYNC B1 ;  /* 0x0000000000017941 */ /* 0x000fea0003800000 */
.L_x_58:
[----:B------:R-:W-:Y:S01]  /*a710*/  FSETP.GEU.AND P0, PT, |R8|, 1.175494350822287508e-38, PT ;  /* 0x008000000800780b */ /* 0x000fe20003f0e200 */
[----:B------:R-:W-:-:S12]  /*a720*/  ULDC UR4, c[0x0][0x600] ;  /* 0x0001800000047ab9 */ /* 0x000fd80000000800 */
[----:B------:R-:W-:-:S04]  /*a730*/  @!P0 FMUL R8, R8, 16777216 ;  /* 0x4b80000008088820 */ /* 0x000fc80000400000 */
[----:B------:R-:W2:Y:S02]  /*a740*/  MUFU.LG2 R0, R8 ;  /* 0x0000000800007308 */ /* 0x000ea40000000c00 */
[----:B--2---:R-:W-:-:S04]  /*a750*/  @!P0 FADD R0, R0, -24 ;  /* 0xc1c0000000008421 */ /* 0x004fc80000000000 */
[----:B------:R-:W-:-:S04]  /*a760*/  FMUL R3, R0, 0.69314718246459960938 ;  /* 0x3f31721800037820 */ /* 0x000fc80000400000 */
[----:B------:R-:W-:-:S07]  /*a770*/  FFMA R6, R14, UR4, R3 ;  /* 0x000000040e067c23 */ /* 0x000fce0008000003 */
.L_x_57:
[----:B------:R-:W-:Y:S05]  /*a780*/  BSYNC B0 ;  /* 0x0000000000007941 */ /* 0x000fea0003800000 */
.L_x_56:
[C---:B------:R-:W-:Y:S01]  /*a790*/  LOP3.LUT P0, R19, R16.reuse, 0x3, RZ, 0xc0, !PT ;  /* 0x0000000310137812 */ /* 0x040fe2000780c0ff */
[----:B------:R-:W-:Y:S01]  /*a7a0*/  ULDC UR4, c[0x0][0x608] ;  /* 0x0001820000047ab9 */ /* 0x000fe20000000800 */
[----:B------:R-:W-:Y:S01]  /*a7b0*/  LOP3.LUT R18, R16, 0x7f, RZ, 0xc0, !PT ;  /* 0x0000007f10127812 */ /* 0x000fe200078ec0ff */
[----:B------:R-:W-:Y:S01]  /*a7c0*/  FMUL R10, R10, UR4 ;  /* 0x000000040a0a7c20 */ /* 0x000fe20008400000 */
[----:B------:R-:W-:Y:S01]  /*a7d0*/  ULDC.64 UR8, c[0x0][0x208] ;  /* 0x0000820000087ab9 */ /* 0x000fe20000000a00 */
[----:B------:R-:W-:Y:S01]  /*a7e0*/  BSSY B0, `(.L_x_61) ;  /* 0x0000028000007945 */ /* 0x000fe20003800000 */
[----:B------:R-:W-:Y:S01]  /*a7f0*/  SHF.R.U32.HI R22, RZ, 0x5, R18 ;  /* 0x00000005ff167819 */ /* 0x000fe20000011612 */
        /* <DEDUP_REMOVED lines=16> */
[----:B------:R-:W-:Y:S06]  /*a900*/  @P0 BRA `(.L_x_62) ;  /* 0x0000000000540947 */ /* 0x000fec0003800000 */
[----:B------:R-:W2:Y:S01]  /*a910*/  S2UR UR4, SR_CTAID.X ;  /* 0x00000000000479c3 */ /* 0x000ea20000002500 */
[----:B------:R-:W-:Y:S02]  /*a920*/  SHF.R.U32.HI R0, RZ, 0x2, R16 ;  /* 0x00000002ff007819 */ /* 0x000fe40000011610 */
[----:B------:R-:W-:Y:S02]  /*a930*/  SHF.L.U32 R3, R22, 0x4, RZ ;  /* 0x0000000416037819 */ /* 0x000fe400000006ff */
[----:B------:R-:W-:-:S04]  /*a940*/  LOP3.LUT R0, R0, 0x7, RZ, 0xc0, !PT ;  /* 0x0000000700007812 */ /* 0x000fc800078ec0ff */
[----:B------:R-:W-:Y:S01]  /*a950*/  LOP3.LUT R0, R3, 0xfffffff0, R0, 0xe2, !PT ;  /* 0xfffffff003007812 */ /* 0x000fe200078ee200 */
[----:B--2---:R-:W-:-:S03]  /*a960*/  USHF.L.U32 UR6, UR4, 0x6, URZ ;  /* 0x0000000604067899 */ /* 0x004fc6000800063f */
[----:B------:R-:W-:Y:S02]  /*a970*/  ULDC.64 UR4, c[0x0][0x688] ;  /* 0x0001a20000047ab9 */ /* 0x000fe40000000a00 */
[----:B------:R-:W-:Y:S02]  /*a980*/  UIMAD UR4, UR52, UR4, UR6 ;  /* 0x00000004340472a4 */ /* 0x000fe4000f8e0206 */
[----:B------:R-:W-:Y:S02]  /*a990*/  LOP3.LUT R3, R0, UR6, RZ, 0xfc, !PT ;  /* 0x0000000600037c12 */ /* 0x000fe4000f8efcff */
[----:B------:R-:W-:-:S03]  /*a9a0*/  UIMAD UR4, UR53, UR5, UR4 ;  /* 0x00000005350472a4 */ /* 0x000fc6000f8e0204 */
[C---:B------:R-:W-:Y:S01]  /*a9b0*/  VIADD R4, R3.reuse, 0x8 ;  /* 0x0000000803047836 */ /* 0x040fe20000000000 */
[----:B------:R-:W-:Y:S02]  /*a9c0*/  ULDC UR5, c[0x0][0x288] ;  /* 0x0000a20000057ab9 */ /* 0x000fe40000000800 */
[----:B------:R-:W-:Y:S02]  /*a9d0*/  ISETP.GE.U32.AND P0, PT, R3, UR5, PT ;  /* 0x0000000503007c0c */ /* 0x000fe4000bf06070 */
[----:B------:R-:W-:Y:S02]  /*a9e0*/  IADD3 R0, P2, R0, UR4, RZ ;  /* 0x0000000400007c10 */ /* 0x000fe4000ff5e0ff */
[----:B------:R-:W-:Y:S01]  /*a9f0*/  ISETP.GE.U32.AND P1, PT, R4, UR5, PT ;  /* 0x0000000504007c0c */ /* 0x000fe2000bf26070 */
[----:B------:R-:W-:Y:S01]  /*aa00*/  ULDC.64 UR4, c[0x0][0x680] ;  /* 0x0001a00000047ab9 */ /* 0x000fe20000000a00 */
[----:B------:R-:W-:Y:S02]  /*aa10*/  IADD3.X R3, RZ, RZ, RZ, P2, !PT ;  /* 0x000000ffff037210 */ /* 0x000fe400017fe4ff */
[----:B------:R-:W-:-:S04]  /*aa20*/  LEA R4, P2, R0, UR4, 0x2 ;  /* 0x0000000400047c11 */ /* 0x000fc8000f8410ff */
[----:B------:R-:W-:-:S05]  /*aa30*/  LEA.HI.X R5, R0, UR5, R3, 0x2, P2 ;  /* 0x0000000500057c11 */ /* 0x000fca00090f1403 */
[----:B------:R2:W-:Y:S04]  /*aa40*/  @!P0 STG.E desc[UR8][R4.64], R7 ;  /* 0x0000000704008986 */ /* 0x0005e8000c101908 */
[----:B------:R2:W-:Y:S02]  /*aa50*/  @!P1 STG.E desc[UR8][R4.64+0x20], R6 ;  /* 0x0000200604009986 */ /* 0x0005e4000c101908 */
.L_x_62:
[----:B------:R-:W-:Y:S05]  /*aa60*/  BSYNC B0 ;  /* 0x0000000000007941 */ /* 0x000fea0003800000 */
.L_x_61:
[----:B------:R-:W-:Y:S01]  /*aa70*/  ULDC.64 UR4, c[0x0][0x730] ;  /* 0x0001cc0000047ab9 */ /* 0x000fe20000000a00 */
[-C--:B------:R-:W-:Y:S01]  /*aa80*/  FMUL R74, R74, R10.reuse ;  /* 0x0000000a4a4a7220 */ /* 0x080fe20000400000 */
[----:B------:R-:W-:Y:S01]  /*aa90*/  ISETP.NE.U32.AND P0, PT, RZ, UR4, PT ;  /* 0x00000004ff007c0c */ /* 0x000fe2000bf05070 */
[-C--:B------:R-:W-:Y:S01]  /*aaa0*/  FMUL R75, R75, R10.reuse ;  /* 0x0000000a4b4b7220 */ /* 0x080fe20000400000 */
[-C--:B------:R-:W-:Y:S01]  /*aab0*/  FMUL R78, R78, R10.reuse ;  /* 0x0000000a4e4e7220 */ /* 0x080fe20000400000 */
[-C--:B------:R-:W-:Y:S01]  /*aac0*/  FMUL R79, R79, R10.reuse ;  /* 0x0000000a4f4f7220 */ /* 0x080fe20000400000 */
[----:B------:R-:W-:Y:S01]  /*aad0*/  ISETP.NE.AND.EX P0, PT, RZ, UR5, PT, P0 ;  /* 0x00000005ff007c0c */ /* 0x000fe2000bf05300 */
[-C--:B------:R-:W-:Y:S01]  /*aae0*/  FMUL R66, R66, R10.reuse ;  /* 0x0000000a42427220 */ /* 0x080fe20000400000 */
[-C--:B------:R-:W-:Y:S01]  /*aaf0*/  FMUL R67, R67, R10.reuse ;  /* 0x0000000a43437220 */ /* 0x080fe20000400000 */
[-C--:B------:R-:W-:Y:S01]  /*ab00*/  FMUL R70, R70, R10.reuse ;  /* 0x0000000a46467220 */ /* 0x080fe20000400000 */
[-C--:B------:R-:W-:Y:S01]  /*ab10*/  FMUL R71, R71, R10.reuse ;  /* 0x0000000a47477220 */ /* 0x080fe20000400000 */
[-C--:B------:R-:W-:Y:S01]  /*ab20*/  FMUL R58, R58, R10.reuse ;  /* 0x0000000a3a3a7220 */ /* 0x080fe20000400000 */
[-C--:B------:R-:W-:Y:S01]  /*ab30*/  FMUL R59, R59, R10.reuse ;  /* 0x0000000a3b3b7220 */ /* 0x080fe20000400000 */
[-C--:B------:R-:W-:Y:S01]  /*ab40*/  FMUL R62, R62, R10.reuse ;  /* 0x0000000a3e3e7220 */ /* 0x080fe20000400000 */
[----:B------:R-:W-:-:S05]  /*ab50*/  FMUL R63, R63, R10 ;  /* 0x0000000a3f3f7220 */ /* 0x000fca0000400000 */
[----:B------:R-:W-:Y:S05]  /*ab60*/  @P0 BRA `(.L_x_63) ;  /* 0x0000000000200947 */ /* 0x000fea0003800000 */
[----:B------:R-:W-:Y:S02]  /*ab70*/  ULDC.64 UR4, c[0x0][0x728] ;  /* 0x0001ca0000047ab9 */ /* 0x000fe40000000a00 */
[----:B------:R-:W-:-:S04]  /*ab80*/  ISETP.NE.U32.AND P0, PT, RZ, UR4, PT ;  /* 0x00000004ff007c0c */ /* 0x000fc8000bf05070 */
[----:B------:R-:W-:-:S13]  /*ab90*/  ISETP.NE.AND.EX P0, PT, RZ, UR5, PT, P0 ;  /* 0x00000005ff007c0c */ /* 0x000fda000bf05300 */
[----:B------:R-:W-:Y:S05]  /*aba0*/  @!P0 BRA `(.L_x_64) ;  /* 0x00000000000c8947 */ /* 0x000fea0003800000 */
[----:B--2---:R-:W2:Y:S02]  /*abb0*/  LDC.64 R4, c[0x0][0x728] ;  /* 0x0001ca00ff047b82 */ /* 0x004ea40000000a00 */
[----:B--2---:R4:W5:Y:S01]  /*abc0*/  LDG.E R17, desc[UR8][R4.64] ;  /* 0x0000000804117981 */ /* 0x004962000c1e1900 */
[----:B------:R-:W-:Y:S05]  /*abd0*/  BRA `(.L_x_63) ;  /* 0x0000000000047947 */ /* 0x000fea0003800000 */
.L_x_64:
[----:B------:R-:W3:Y:S02]  /*abe0*/  LDC R17, c[0x0][0x720] ;  /* 0x0001c800ff117b82 */ /* 0x000ee40000000800 */
.L_x_63:
[----:B------:R-:W-:-:S04]  /*abf0*/  MOV R0, RZ ;  /* 0x000000ff00007202 */ /* 0x000fc80000000f00 */
[----:B------:R-:W-:-:S13]  /*ac00*/  LOP3.LUT P0, RZ, R0, 0x9f, RZ, 0xc0, !PT ;  /* 0x0000009f00ff7812 */ /* 0x000fda000780c0ff */
[----:B------:R-:W-:Y:S05]  /*ac10*/  @!P0 BRA `(.L_x_65) ;  /* 0x0000000000408947 */ /* 0x000fea0003800000 */
[----:B------:R-:W-:Y:S01]  /*ac20*/  MOV R14, 0x0 ;  /* 0x00000000000e7802 */ /* 0x000fe20000000f00 */
[----:B------:R-:W-:Y:S01]  /*ac30*/  ULDC.64 UR4, c[0x4][0x70] ;  /* 0x01001c0000047ab9 */ /* 0x000fe20000000a00 */
[----:B------:R-:W-:Y:S01]  /*ac40*/  ULDC.64 UR6, c[0x4][0x8] ;  /* 0x0100020000067ab9 */ /* 0x000fe20000000a00 */
[----:B--2-4-:R-:W-:Y:S01]  /*ac50*/  IMAD.U32 R4, RZ, RZ, UR4 ;  /* 0x00000004ff047e24 */ /* 0x014fe2000f8e00ff */
[----:B------:R-:W-:Y:S01]  /*ac60*/  MOV R5, UR5 ;  /* 0x0000000500057c02 */ /* 0x000fe20008000f00 */
[----:B------:R-:W-:Y:S01]  /*ac70*/  ULDC.64 UR4, c[0x4][0x78] ;  /* 0x01001e0000047ab9 */ /* 0x000fe20000000a00 */
[----:B------:R-:W2:Y:S01]  /*ac80*/  LDC.64 R14, c[0x4][R14] ;  /* 0x010000000e0e7b82 */ /* 0x000ea20000000a00 */
[----:B------:R-:W-:Y:S01]  /*ac90*/  IMAD.U32 R6, RZ, RZ, UR4 ;  /* 0x00000004ff067e24 */ /* 0x000fe2000f8e00ff */
[----:B------:R-:W-:Y:S01]  /*aca0*/  MOV R7, UR5 ;  /* 0x0000000500077c02 */ /* 0x000fe20008000f00 */
[----:B------:R-:W-:Y:S01]  /*acb0*/  IMAD.U32 R10, RZ, RZ, UR6 ;  /* 0x00000006ff0a7e24 */ /* 0x000fe2000f8e00ff */
[----:B------:R-:W-:Y:S01]  /*acc0*/  MOV R11, UR7 ;  /* 0x00000007000b7c02 */ /* 0x000fe20008000f00 */
[----:B------:R-:W-:Y:S01]  /*acd0*/  IMAD.MOV.U32 R8, RZ, RZ, 0x70 ;  /* 0x00000070ff087424 */ /* 0x000fe200078e00ff */
[----:B------:R-:W-:Y:S01]  /*ace0*/  MOV R12, 0x1 ;  /* 0x00000001000c7802 */ /* 0x000fe20000000f00 */
[----:B------:R-:W-:-:S07]  /*acf0*/  IMAD.MOV.U32 R13, RZ, RZ, RZ ;  /* 0x000000ffff0d7224 */ /* 0x000fce00078e00ff */
[----:B------:R-:W-:-:S07]  /*ad00*/  LEPC R20, `(.L_x_65) ;  /* 0x000000001014794e */ /* 0x000fce0000000000 */
[----:B-123-5:R-:W-:Y:S05]  /*ad10*/  CALL.ABS.NOINC R14 ;  /* 0x000000000e007343 */ /* 0x02efea0003c00000 */
.L_x_65:
[----:B------:R-:W-:-:S13]  /*ad20*/  LOP3.LUT P0, RZ, R2, 0x9f, RZ, 0xc0, !PT ;  /* 0x0000009f02ff7812 */ /* 0x000fda000780c0ff */
[----:B------:R-:W-:Y:S05]  /*ad30*/  @!P0 BRA `(.L_x_66) ;  /* 0x0000000000408947 */ /* 0x000fea0003800000 */
[----:B------:R-:W-:Y:S01]  /*ad40*/  MOV R14, 0x0 ;  /* 0x00000000000e7802 */ /* 0x000fe20000000f00 */
[----:B------:R-:W-:Y:S01]  /*ad50*/  ULDC.64 UR4, c[0x4][0x70] ;  /* 0x01001c0000047ab9 */ /* 0x000fe20000000a00 */
[----:B------:R-:W-:Y:S01]  /*ad60*/  ULDC.64 UR6, c[0x4][0x78] ;  /* 0x01001e0000067ab9 */ /* 0x000fe20000000a00 */
[----:B--2-4-:R-:W-:Y:S01]  /*ad70*/  MOV R4, UR4 ;  /* 0x0000000400047c02 */ /* 0x014fe20008000f00 */
[----:B------:R-:W-:Y:S01]  /*ad80*/  IMAD.U32 R5, RZ, RZ, UR5 ;  /* 0x00000005ff057e24 */ /* 0x000fe2000f8e00ff */
[----:B------:R-:W-:Y:S01]  /*ad90*/  ULDC.64 UR4, c[0x4][0x10] ;  /* 0x0100040000047ab9 */ /* 0x000fe20000000a00 */
[----:B------:R-:W2:Y:S01]  /*ada0*/  LDC.64 R14, c[0x4][R14] ;  /* 0x010000000e0e7b82 */ /* 0x000ea20000000a00 */
[----:B------:R-:W-:Y:S01]  /*adb0*/  MOV R6, UR6 ;  /* 0x0000000600067c02 */ /* 0x000fe20008000f00 */
[----:B------:R-:W-:Y:S01]  /*adc0*/  IMAD.U32 R7, RZ, RZ, UR7 ;  /* 0x00000007ff077e24 */ /* 0x000fe2000f8e00ff */
[----:B------:R-:W-:Y:S01]  /*add0*/  MOV R10, UR4 ;  /* 0x00000004000a7c02 */ /* 0x000fe20008000f00 */
[----:B------:R-:W-:Y:S01]  /*ade0*/  IMAD.U32 R11, RZ, RZ, UR5 ;  /* 0x00000005ff0b7e24 */ /* 0x000fe2000f8e00ff */
[----:B------:R-:W-:Y:S01]  /*adf0*/  MOV R8, 0x70 ;  /* 0x0000007000087802 */ /* 0x000fe20000000f00 */
[----:B------:R-:W-:Y:S01]  /*ae00*/  IMAD.MOV.U32 R12, RZ, RZ, 0x1 ;  /* 0x00000001ff0c7424 */ /* 0x000fe200078e00ff */
[----:B------:R-:W-:-:S07]  /*ae10*/  MOV R13, RZ ;  /* 0x000000ff000d7202 */ /* 0x000fce0000000f00 */
[----:B------:R-:W-:-:S07]  /*ae20*/  LEPC R20, `(.L_x_66) ;  /* 0x000000001014794e */ /* 0x000fce0000000000 */
[----:B-123-5:R-:W-:Y:S05]  /*ae30*/  CALL.ABS.NOINC R14 ;  /* 0x000000000e007343 */ /* 0x02efea0003c00000 */
.L_x_66:
[----:B------:R-:W-:Y:S01]  /*ae40*/  ULDC.64 UR4, c[0x0][0x730] ;  /* 0x0001cc0000047ab9 */ /* 0x000fe20000000a00 */
[----:B------:R-:W-:Y:S01]  /*ae50*/  IMAD.SHL.U32 R0, R16, 0x10, RZ ;  /* 0x0000001010007824 */ /* 0x000fe200078e00ff */
[----:B------:R-:W-:Y:S01]  /*ae60*/  ISETP.NE.U32.AND P0, PT, RZ, UR4, PT ;  /* 0x00000004ff007c0c */ /* 0x000fe2000bf05070 */
[----:B------:R-:W-:Y:S01]  /*ae70*/  VIADD R18, R18, 0x1f ;  /* 0x0000001f12127836 */ /* 0x000fe20000000000 */
[----:B------:R-:W-:Y:S01]  /*ae80*/  SHF.R.U32.HI R3, RZ, 0x1, R16 ;  /* 0x00000001ff037819 */ /* 0x000fe20000011610 */
[----:B------:R-:W-:Y:S01]  /*ae90*/  IMAD.SHL.U32 R16, R16, 0x2, RZ ;  /* 0x0000000210107824 */ /* 0x000fe200078e00ff */
[----:B------:R-:W-:Y:S02]  /*aea0*/  ISETP.NE.AND.EX P0, PT, RZ, UR5, PT, P0 ;  /* 0x00000005ff007c0c */ /* 0x000fe4000bf05300 */
[----:B--2-4-:R-:W-:Y:S02]  /*aeb0*/  LOP3.LUT R4, R0, 0x40, RZ, 0xc0, !PT ;  /* 0x0000004000047812 */ /* 0x014fe400078ec0ff */
[----:B------:R-:W-:-:S02]  /*aec0*/  LEA R19, R22, R19, 0x4 ;  /* 0x0000001316137211 */ /* 0x000fc400078e20ff */
[----:B------:R-:W-:Y:S02]  /*aed0*/  LOP3.LUT R0, R0, 0x80, RZ, 0xc0, !PT ;  /* 0x0000008000007812 */ /* 0x000fe400078ec0ff */
[----:B------:R-:W-:Y:S02]  /*aee0*/  LOP3.LUT R3, R4, 0x8, R3, 0xf8, !PT ;  /* 0x0000000804037812 */ /* 0x000fe400078ef803 */
[----:B------:R-:W-:Y:S02]  /*aef0*/  LEA R0, R19, R0, 0x4 ;  /* 0x0000000013007211 */ /* 0x000fe400078e20ff */
[----:B------:R-:W-:Y:S01]  /*af00*/  LOP3.LUT R3, R3, 0x8, R16, 0x78, !PT ;  /* 0x0000000803037812 */ /* 0x000fe200078e7810 */
[----:B---3-5:R-:W2:Y:S01]  /*af10*/  @P0 LDC R17, c[0x0][0x720] ;  /* 0x0001c800ff110b82 */ /* 0x028ea20000000800 */
[----:B------:R-:W-:Y:S02]  /*af20*/  ISETP.GT.U32.AND P0, PT, R18, 0x3e, PT ;  /* 0x0000003e1200780c */ /* 0x000fe40003f04070 */
[----:B------:R-:W-:Y:S01]  /*af30*/  IADD3 R3, R0, R3, RZ ;  /* 0x0000000300037210 */ /* 0x000fe20007ffe0ff */
[-C--:B--2---:R-:W-:Y:S01]  /*af40*/  FMUL R4, R104, R17.reuse ;  /* 0x0000001168047220 */ /* 0x084fe20000400000 */
        /* <DEDUP_REMOVED lines=55> */
[----:B------:R-:W-:-:S02]  /*b2c0*/  F2FP.BF16.F32.PACK_AB R4, R105, R4 ;  /* 0x000000046904723e */ /* 0x000fc400000010ff */
[----:B------:R-:W-:Y:S02]  /*b2d0*/  F2FP.BF16.F32.PACK_AB R5, R0, R5 ;  /* 0x000000050005723e */ /* 0x000fe400000010ff */
[----:B------:R-:W-:Y:S02]  /*b2e0*/  F2FP.BF16.F32.PACK_AB R6, R109, R6 ;  /* 0x000000066d06723e */ /* 0x000fe400000010ff */
[----:B------:R-:W-:Y:S01]  /*b2f0*/  F2FP.BF16.F32.PACK_AB R7, R8, R7 ;  /* 0x000000070807723e */ /* 0x000fe200000010ff */
[----:B------:R-:W-:Y:S06]  /*b300*/  @P0 BRA `(.L_x_67) ;  /* 0x0000000000040947 */ /* 0x000fec0003800000 */
[----:B------:R-:W-:-:S04]  /*b310*/  DEPBAR.LE SB0, 0x1 ;  /* 0x000080400000791a */ /* 0x000fc80000000000 */
.L_x_67:
[----:B------:R-:W-:Y:S05]  /*b320*/  WARPSYNC.ALL ;  /* 0x0000000000007948 */ /* 0x000fea0003800000 */
[----:B------:R-:W-:Y:S01]  /*b330*/  BAR.SYNC.DEFER_BLOCKING 0x1, 0x80 ;  /* 0x0042000000007b1d */ /* 0x000fe20000010000 */
[----:B------:R-:W-:Y:S01]  /*b340*/  IMAD R3, R3, 0x2, R2 ;  /* 0x0000000203037824 */ /* 0x000fe200078e0202 */
[----:B------:R-:W-:Y:S02]  /*b350*/  F2FP.BF16.F32.PACK_AB R10, R10, R11 ;  /* 0x0000000b0a0a723e */ /* 0x000fe400000010ff */
[----:B------:R-:W-:Y:S02]  /*b360*/  F2FP.BF16.F32.PACK_AB R8, R97, R96 ;  /* 0x000000606108723e */ /* 0x000fe400000010ff */
[----:B------:R-:W-:Y:S01]  /*b370*/  BSSY B0, `(.L_x_68) ;  /* 0x0000018000007945 */ /* 0x000fe20003800000 */
[----:B------:R-:W-:-:S02]  /*b380*/  F2FP.BF16.F32.PACK_AB R9, R9, R98 ;  /* 0x000000620909723e */ /* 0x000fc400000010ff */
[----:B------:R-:W-:Y:S01]  /*b390*/  F2FP.BF16.F32.PACK_AB R11, R103, R102 ;  /* 0x00000066670b723e */ /* 0x000fe200000010ff */
[----:B------:R2:W-:Y:S01]  /*b3a0*/  STSM.16.M88.4 [R3], R4 ;  /* 0x0000000403007844 */ /* 0x0005e20000000200 */
[----:B------:R-:W-:Y:S01]  /*b3b0*/  @!PT LDS RZ, [RZ] ;  /* 0x00000000fffff984 */ /* 0x000fe20000000800 */
[----:B------:R-:W-:Y:S01]  /*b3c0*/  @!PT LDS RZ, [RZ] ;  /* 0x00000000fffff984 */ /* 0x000fe20000000800 */
[----:B------:R-:W-:Y:S01]  /*b3d0*/  @!PT LDS RZ, [RZ] ;  /* 0x00000000fffff984 */ /* 0x000fe20000000800 */
[----:B------:R-:W-:Y:S01]  /*b3e0*/  @!PT LDS RZ, [RZ] ;  /* 0x00000000fffff984 */ /* 0x000fe20000000800 */
[----:B------:R3:W-:Y:S06]  /*b3f0*/  MEMBAR.ALL.CTA ;  /* 0x0000000000007992 */ /* 0x0007ec0000008000 */
[----:B---3--:R-:W3:Y:S02]  /*b400*/  FENCE.VIEW.ASYNC.S ;  /* 0x00000000000073c6 */ /* 0x008ee40000000000 */
[----:B---3--:R-:W-:Y:S06]  /*b410*/  BAR.SYNC.DEFER_BLOCKING 0x1, 0x80 ;  /* 0x0042000000007b1d */ /* 0x008fec0000010000 */
[----:B------:R-:W-:Y:S05]  /*b420*/  @P0 BRA `(.L_x_69) ;  /* 0x0000000000300947 */ /* 0x000fea0003800000 */
[----:B------:R-:W3:Y:S01]  /*b430*/  S2UR UR10, SR_CTAID.X ;  /* 0x00000000000a79c3 */ /* 0x000ee20000002500 */
[----:B------:R-:W-:Y:S01]  /*b440*/  ULDC.64 UR4, c[0x0][0x198] ;  /* 0x0000660000047ab9 */ /* 0x000fe20000000a00 */
[----:B------:R-:W-:Y:S01]  /*b450*/  R2UR UR8, R2 ;  /* 0x00000000020872ca */ /* 0x000fe200000e0000 */
[----:B------:R-:W-:Y:S01]  /*b460*/  UIADD3 UR4, UP0, UR4, 0x670, URZ ;  /* 0x0000067004047890 */ /* 0x000fe2000ff1e03f */
[----:B------:R-:W-:Y:S01]  /*b470*/  UMOV UR9, URZ ;  /* 0x0000003f00097c82 */ /* 0x000fe20008000000 */
[----:B------:R-:W-:Y:S02]  /*b480*/  UMOV UR11, UR52 ;  /* 0x00000034000b7c82 */ /* 0x000fe40008000000 */
[----:B------:R-:W-:Y:S01]  /*b490*/  UIADD3.X UR5, URZ, UR5, URZ, UP0, !UPT ;  /* 0x000000053f057290 */ /* 0x000fe200087fe43f */
[----:B------:R-:W-:Y:S01]  /*b4a0*/  UMOV UR12, UR53 ;  /* 0x00000035000c7c82 */ /* 0x000fe20008000000 */
[----:B---3--:R-:W-:-:S09]  /*b4b0*/  USHF.L.U32 UR10, UR10, 0x6, URZ ;  /* 0x000000060a0a7899 */ /* 0x008fd2000800063f */
[----:B------:R3:W-:Y:S01]  /*b4c0*/  UTMASTG.4D [UR8], [UR4] ;  /* 0x00000008040073b5 */ /* 0x0007e20008018000 */
[----:B------:R0:W-:Y:S01]  /*b4d0*/  UTMACMDFLUSH ;  /* 0x00000000000079b7 */ /* 0x0001e20000000000 */
[----:B---3--:R-:W-:-:S04]  /*b4e0*/  DEPBAR.LE SB0, 0x1 ;  /* 0x000080400000791a */ /* 0x008fc80000000000 */
.L_x_69:
[----:B------:R-:W-:Y:S05]  /*b4f0*/  BSYNC B0 ;  /* 0x0000000000007941 */ /* 0x000fea0003800000 */
.L_x_68:
[----:B------:R-:W-:Y:S01]  /*b500*/  BAR.SYNC.DEFER_BLOCKING 0x1, 0x80 ;  /* 0x0042000000007b1d */ /* 0x000fe20000010000 */
[----:B--2---:R-:W-:Y:S02]  /*b510*/  F2FP.BF16.F32.PACK_AB R4, R89, R88 ;  /* 0x000000585904723e */ /* 0x004fe400000010ff */
[----:B------:R-:W-:Y:S02]  /*b520*/  F2FP.BF16.F32.PACK_AB R5, R91, R90 ;  /* 0x0000005a5b05723e */ /* 0x000fe400000010ff */
[----:B------:R-:W-:Y:S01]  /*b530*/  F2FP.BF16.F32.PACK_AB R6, R93, R92 ;  /* 0x0000005c5d06723e */ /* 0x000fe200000010ff */
[----:B------:R-:W-:Y:S01]  /*b540*/  BSSY B0, `(.L_x_70) ;  /* 0x0000018000007945 */ /* 0x000fe20003800000 */
[----:B------:R-:W-:Y:S01]  /*b550*/  F2FP.BF16.F32.PACK_AB R7, R95, R94 ;  /* 0x0000005e5f07723e */ /* 0x000fe200000010ff */
[----:B------:R2:W-:Y:S01]  /*b560*/  STSM.16.M88.4 [R3+0x800], R8 ;  /* 0x0008000803007844 */ /* 0x0005e20000000200 */
        /* <DEDUP_REMOVED lines=9> */
[----:B------:R-:W-:Y:S01]  /*b600*/  R2UR UR8, R2 ;  /* 0x00000000020872ca */ /* 0x000fe200000e0000 */
[----:B------:R-:W-:Y:S01]  /*b610*/  ULDC.64 UR4, c[0x0][0x198] ;  /* 0x0000660000047ab9 */ /* 0x000fe20000000a00 */
[----:B------:R-:W-:Y:S01]  /*b620*/  UMOV UR9, 0x10 ;  /* 0x0000001000097882 */ /* 0x000fe20000000000 */
[----:B------:R-:W-:Y:S01]  /*b630*/  UIADD3 UR4, UP0, UR4, 0x670, URZ ;  /* 0x0000067004047890 */ /* 0x000fe2000ff1e03f */
[----:B------:R-:W-:Y:S01]  /*b640*/  UMOV UR11, UR52 ;  /* 0x00000034000b7c82 */ /* 0x000fe20008000000 */
[----:B------:R-:W-:Y:S02]  /*b650*/  UMOV UR12, UR53 ;  /* 0x00000035000c7c82 */ /* 0x000fe40008000000 */
[----:B------:R-:W-:-:S06]  /*b660*/  UIADD3.X UR5, URZ, UR5, URZ, UP0, !UPT ;  /* 0x000000053f057290 */ /* 0x000fcc00087fe43f */
[----:B------:R-:W-:Y:S02]  /*b670*/  UIADD3 UR8, UR8, 0x800, URZ ;  /* 0x0000080008087890 */ /* 0x000fe4000fffe03f */
[----:B---3--:R-:W-:-:S09]  /*b680*/  USHF.L.U32 UR10, UR10, 0x6, URZ ;  /* 0x000000060a0a7899 */ /* 0x008fd2000800063f */
[----:B------:R3:W-:Y:S01]  /*b690*/  UTMASTG.4D [UR8], [UR4] ;  /* 0x00000008040073b5 */ /* 0x0007e20008018000 */
[----:B------:R0:W-:Y:S01]  /*b6a0*/  UTMACMDFLUSH ;  /* 0x00000000000079b7 */ /* 0x0001e20000000000 */
[----:B---3--:R-:W-:-:S04]  /*b6b0*/  DEPBAR.LE SB0, 0x1 ;  /* 0x000080400000791a */ /* 0x008fc80000000000 */
.L_x_71:
[----:B------:R-:W-:Y:S05]  /*b6c0*/  BSYNC B0 ;  /* 0x0000000000007941 */ /* 0x000fea0003800000 */
.L_x_70:
[----:B------:R-:W-:Y:S01]  /*b6d0*/  BAR.SYNC.DEFER_BLOCKING 0x1, 0x80 ;  /* 0x0042000000007b1d */ /* 0x000fe20000010000 */
[----:B--2---:R-:W-:Y:S02]  /*b6e0*/  F2FP.BF16.F32.PACK_AB R8, R81, R80 ;  /* 0x000000505108723e */ /* 0x004fe400000010ff */
[----:B------:R-:W-:Y:S02]  /*b6f0*/  F2FP.BF16.F32.PACK_AB R9, R83, R82 ;  /* 0x000000525309723e */ /* 0x000fe400000010ff */
[----:B------:R-:W-:Y:S01]  /*b700*/  F2FP.BF16.F32.PACK_AB R10, R85, R84 ;  /* 0x00000054550a723e */ /* 0x000fe200000010ff */
[----:B------:R-:W-:Y:S01]  /*b710*/  BSSY B0, `(.L_x_72) ;  /* 0x0000017000007945 */ /* 0x000fe20003800000 */
        /* <DEDUP_REMOVED lines=14> */
[----:B------:R-:W-:Y:S01]  /*b800*/  UMOV UR9, 0x20 ;  /* 0x0000002000097882 */ /* 0x000fe20000000000 */
[----:B------:R-:W-:Y:S02]  /*b810*/  UMOV UR11, UR52 ;  /* 0x00000034000b7c82 */ /* 0x000fe40008000000 */
[----:B------:R-:W-:Y:S01]  /*b820*/  UIADD3.X UR5, URZ, UR5, URZ, UP0, !UPT ;  /* 0x000000053f057290 */ /* 0x000fe200087fe43f */
[----:B------:R-:W-:Y:S01]  /*b830*/  UMOV UR12, UR53 ;  /* 0x00000035000c7c82 */ /* 0x000fe20008000000 */
[----:B---3--:R-:W-:-:S09]  /*b840*/  USHF.L.U32 UR10, UR10, 0x6, URZ ;  /* 0x000000060a0a7899 */ /* 0x008fd2000800063f */
[----:B------:R3:W-:Y:S01]  /*b850*/  UTMASTG.4D [UR8], [UR4] ;  /* 0x00000008040073b5 */ /* 0x0007e20008018000 */
[----:B------:R0:W-:Y:S01]  /*b860*/  UTMACMDFLUSH ;  /* 0x00000000000079b7 */ /* 0x0001e20000000000 */
[----:B---3--:R-:W-:-:S04]  /*b870*/  DEPBAR.LE SB0, 0x1 ;  /* 0x000080400000791a */ /* 0x008fc80000000000 */
.L_x_73:
[----:B------:R-:W-:Y:S05]  /*b880*/  BSYNC B0 ;  /* 0x0000000000007941 */ /* 0x000fea0003800000 */
.L_x_72:
[----:B------:R-:W-:Y:S01]  /*b890*/  BAR.SYNC.DEFER_BLOCKING 0x1, 0x80 ;  /* 0x0042000000007b1d */ /* 0x000fe20000010000 */
[----:B------:R-:W-:Y:S02]  /*b8a0*/  F2FP.BF16.F32.PACK_AB R72, R73, R72 ;  /* 0x000000484948723e */ /* 0x000fe400000010ff */
        /* <DEDUP_REMOVED lines=10> */
[----:B----4-:R-:W4:Y:S02]  /*b950*/  FENCE.VIEW.ASYNC.S ;  /* 0x00000000000073c6 */ /* 0x010f240000000000 */
[----:B----4-:R-:W-:Y:S06]  /*b960*/  BAR.SYNC.DEFER_BLOCKING 0x1, 0x80 ;  /* 0x0042000000007b1d */ /* 0x010fec0000010000 */
[----:B------:R-:W-:Y:S05]  /*b970*/  @P0 BRA `(.L_x_75) ;  /* 0x0000000000340947 */ /* 0x000fea0003800000 */
[----:B------:R-:W4:Y:S01]  /*b980*/  S2UR UR10, SR_CTAID.X ;  /* 0x00000000000a79c3 */ /* 0x000f220000002500 */
        /* <DEDUP_REMOVED lines=8> */
[----:B----4-:R-:W-:-:S09]  /*ba10*/  USHF.L.U32 UR10, UR10, 0x6, URZ ;  /* 0x000000060a0a7899 */ /* 0x010fd2000800063f */
[----:B------:R4:W-:Y:S01]  /*ba20*/  UTMASTG.4D [UR8], [UR4] ;  /* 0x00000008040073b5 */ /* 0x0009e20008018000 */
[----:B------:R0:W-:Y:S01]  /*ba30*/  UTMACMDFLUSH ;  /* 0x00000000000079b7 */ /* 0x0001e20000000000 */
[----:B----4-:R-:W-:-:S04]  /*ba40*/  DEPBAR.LE SB0, 0x1 ;  /* 0x000080400000791a */ /* 0x010fc80000000000 */
.L_x_75:
[----:B------:R-:W-:Y:S05]  /*ba50*/  BSYNC B0 ;  /* 0x0000000000007941 */ /* 0x000fea0003800000 */
.L_x_74:
[----:B------:R-:W-:Y:S01]  /*ba60*/  BAR.SYNC.DEFER_BLOCKING 0x1, 0x80 ;  /* 0x0042000000007b1d */ /* 0x000fe20000010000 */
[----:B------:R-:W-:Y:S02]  /*ba70*/  F2FP.BF16.F32.PACK_AB R64, R65, R64 ;  /* 0x000000404140723e */ /* 0x000fe400000010ff */
        /* <DEDUP_REMOVED lines=10> */
[----:B-----5:R-:W5:Y:S02]  /*bb20*/  FENCE.VIEW.ASYNC.S ;  /* 0x00000000000073c6 */ /* 0x020f640000000000 */
[----:B-----5:R-:W-:Y:S06]  /*bb30*/  BAR.SYNC.DEFER_BLOCKING 0x1, 0x80 ;  /* 0x0042000000007b1d */ /* 0x020fec0000010000 */
[----:B------:R-:W-:Y:S05]  /*bb40*/  @P0 BRA `(.L_x_77) ;  /* 0x0000000000300947 */ /* 0x000fea0003800000 */
[----:B------:R-:W5:Y:S01]  /*bb50*/  S2UR UR10, SR_CTAID.X ;  /* 0x00000000000a79c3 */ /* 0x000f620000002500 */
[----:B------:R-:W-:Y:S01]  /*bb60*/  ULDC.64 UR4, c[0x0][0x198] ;  /* 0x0000660000047ab9 */ /* 0x000fe20000000a00 */
[----:B------:R-:W-:Y:S01]  /*bb70*/  R2UR UR8, R2 ;  /* 0x00000000020872ca */ /* 0x000fe200000e0000 */
[----:B------:R-:W-:Y:S01]  /*bb80*/  UIADD3 UR4, UP0, UR4, 0x670, URZ ;  /* 0x0000067004047890 */ /* 0x000fe2000ff1e03f */
[----:B------:R-:W-:Y:S01]  /*bb90*/  UMOV UR9, 0x40 ;  /* 0x0000004000097882 */ /* 0x000fe20000000000 */
[----:B------:R-:W-:Y:S02]  /*bba0*/  UMOV UR11, UR52 ;  /* 0x00000034000b7c82 */ /* 0x000fe40008000000 */
[----:B------:R-:W-:Y:S01]  /*bbb0*/  UIADD3.X UR5, URZ, UR5, URZ, UP0, !UPT ;  /* 0x000000053f057290 */ /* 0x000fe200087fe43f */
[----:B------:R-:W-:Y:S01]  /*bbc0*/  UMOV UR12, UR53 ;  /* 0x00000035000c7c82 */ /* 0x000fe20008000000 */
[----:B-----5:R-:W-:-:S09]  /*bbd0*/  USHF.L.U32 UR10, UR10, 0x6, URZ ;  /* 0x000000060a0a7899 */ /* 0x020fd2000800063f */
[----:B------:R1:W-:Y:S01]  /*bbe0*/  UTMASTG.4D [UR8], [UR4] ;  /* 0x00000008040073b5 */ /* 0x0003e20008018000 */
[----:B------:R0:W-:Y:S01]  /*bbf0*/  UTMACMDFLUSH ;  /* 0x00000000000079b7 */ /* 0x0001e20000000000 */
[----:B-1----:R-:W-:-:S04]  /*bc00*/  DEPBAR.LE SB0, 0x1 ;  /* 0x000080400000791a */ /* 0x002fc80000000000 */
.L_x_77:
[----:B------:R-:W-:Y:S05]  /*bc10*/  BSYNC B0 ;  /* 0x0000000000007941 */ /* 0x000fea0003800000 */
.L_x_76:
        /* <DEDUP_REMOVED lines=24> */
[----:B-----5:R-:W-:-:S09]  /*bda0*/  USHF.L.U32 UR10, UR10, 0x6, URZ ;  /* 0x000000060a0a7899 */ /* 0x020fd2000800063f */
[----:B------:R1:W-:Y:S01]  /*bdb0*/  UTMASTG.4D [UR8], [UR4] ;  /* 0x00000008040073b5 */ /* 0x0003e20008018000 */
[----:B------:R0:W-:Y:S01]  /*bdc0*/  UTMACMDFLUSH ;  /* 0x00000000000079b7 */ /* 0x0001e20000000000 */
[----:B-1----:R-:W-:-:S04]  /*bdd0*/  DEPBAR.LE SB0, 0x1 ;  /* 0x000080400000791a */ /* 0x002fc80000000000 */
.L_x_79:
[----:B------:R-:W-:Y:S05]  /*bde0*/  BSYNC B0 ;  /* 0x0000000000007941 */ /* 0x000fea0003800000 */
.L_x_78:
[----:B------:R-:W-:Y:S06]  /*bdf0*/  BAR.SYNC.DEFER_BLOCKING 0x1, 0x80 ;  /* 0x0042000000007b1d */ /* 0x000fec0000010000 */
[----:B------:R-:W-:Y:S01]  /*be00*/  BSSY B0, `(.L_x_80) ;  /* 0x0000015000007945 */ /* 0x000fe20003800000 */
        /* <DEDUP_REMOVED lines=18> */
[----:B------:R1:W-:Y:S02]  /*bf30*/  UTMASTG.4D [UR8], [UR4] ;  /* 0x00000008040073b5 */ /* 0x0003e40008018000 */
[----:B-1----:R0:W-:Y:S02]  /*bf40*/  UTMACMDFLUSH ;  /* 0x00000000000079b7 */ /* 0x0021e40000000000 */
.L_x_81:
[----:B------:R-:W-:Y:S05]  /*bf50*/  BSYNC B0 ;  /* 0x0000000000007941 */ /* 0x000fea0003800000 */
.L_x_80:
[----:B------:R-:W-:-:S04]  /*bf60*/  DEPBAR.LE SB0, 0x0 ;  /* 0x000080000000791a */ /* 0x000fc80000000000 */
[----:B------:R-:W-:Y:S05]  /*bf70*/  EXIT ;  /* 0x000000000000794d */ /* 0x000fea0003800000 */
.L_x_7:
[----:B-1----:R1:W2:Y:S02]  /*bf80*/  SYNCS.PHASECHK.TRANS64.TRYWAIT P2, [R3+URZ+0x11848], R2 ;  /* 0x01184802030075a7 */ /* 0x0022a4000804017f */
[----:B--2---:R-:W-:Y:S05]  /*bf90*/  @!P2 NANOSLEEP.SYNCS 0x989680 ;  /* 0x009896800000a95d */ /* 0x004fea0003900000 */
[----:B------:R-:W2:Y:S02]  /*bfa0*/  @!P2 SYNCS.PHASECHK.TRANS64 P2, [R3+URZ+0x11848], R2 ;  /* 0x011848020300a5a7 */ /* 0x000ea4000804007f */
[----:B--2---:R-:W-:Y:S05]  /*bfb0*/  @!P2 BRA `(.L_x_7) ;  /* 0xfffffffc00f0a947 */ /* 0x004fea000383ffff */
[----:B------:R-:W-:Y:S05]  /*bfc0*/  BRA `(.L_x_82) ;  /* 0xffffff4400d07947 */ /* 0x000fea000383ffff */
.L_x_12:
[----:B-1----:R1:W2:Y:S02]  /*bfd0*/  SYNCS.PHASECHK.TRANS64.TRYWAIT P1, [R2+URZ+0x11820], R3 ;  /* 0x01182003020075a7 */ /* 0x0022a4000802017f */
[----:B--2---:R-:W-:Y:S05]  /*bfe0*/  @!P1 NANOSLEEP.SYNCS 0x989680 ;  /* 0x009896800000995d */ /* 0x004fea0003900000 */
[----:B------:R-:W2:Y:S02]  /*bff0*/  @!P1 SYNCS.PHASECHK.TRANS64 P1, [R2+URZ+0x11820], R3 ;  /* 0x01182003020095a7 */ /* 0x000ea4000802007f */
[----:B--2---:R-:W-:Y:S05]  /*c000*/  @!P1 BRA `(.L_x_12) ;  /* 0xfffffffc00f09947 */ /* 0x004fea000383ffff */
[----:B------:R-:W-:Y:S05]  /*c010*/  BRA `(.L_x_83) ;  /* 0xffffff4c00007947 */ /* 0x000fea000383ffff */
.L_x_14:
[----:B-1----:R1:W2:Y:S02]  /*c020*/  SYNCS.PHASECHK.TRANS64.TRYWAIT P1, [R2+URZ+0x11820], R7 ;  /* 0x01182007020075a7 */ /* 0x0022a4000802017f */
[----:B--2---:R-:W-:Y:S05]  /*c030*/  @!P1 NANOSLEEP.SYNCS 0x989680 ;  /* 0x009896800000995d */ /* 0x004fea0003900000 */
[----:B------:R-:W2:Y:S02]  /*c040*/  @!P1 SYNCS.PHASECHK.TRANS64 P1, [R2+URZ+0x11820], R7 ;  /* 0x01182007020095a7 */ /* 0x000ea4000802007f */
[----:B--2---:R-:W-:Y:S05]  /*c050*/  @!P1 BRA `(.L_x_14) ;  /* 0xfffffffc00f09947 */ /* 0x004fea000383ffff */
[----:B------:R-:W-:Y:S05]  /*c060*/  BRA `(.L_x_84) ;  /* 0xffffff4c00c87947 */ /* 0x000fea000383ffff */
.L_x_17:
[----:B-1----:R1:W2:Y:S02]  /*c070*/  SYNCS.PHASECHK.TRANS64.TRYWAIT P1, [R4+URZ+0x11820], R9 ;  /* 0x01182009040075a7 */ /* 0x0022a4000802017f */
[----:B--2---:R-:W-:Y:S05]  /*c080*/  @!P1 NANOSLEEP.SYNCS 0x989680 ;  /* 0x009896800000995d */ /* 0x004fea0003900000 */
[----:B------:R-:W2:Y:S02]  /*c090*/  @!P1 SYNCS.PHASECHK.TRANS64 P1, [R4+URZ+0x11820], R9 ;  /* 0x01182009040095a7 */ /* 0x000ea4000802007f */
[----:B--2---:R-:W-:Y:S05]  /*c0a0*/  @!P1 BRA `(.L_x_17) ;  /* 0xfffffffc00f09947 */ /* 0x004fea000383ffff */
[----:B------:R-:W-:Y:S05]  /*c0b0*/  BRA `(.L_x_85) ;  /* 0xffffff5000d47947 */ /* 0x000fea000383ffff */
.L_x_19:
[----:B-1----:R1:W2:Y:S02]  /*c0c0*/  SYNCS.PHASECHK.TRANS64.TRYWAIT P1, [R9+URZ+0x11820], R2 ;  /* 0x01182002090075a7 */ /* 0x0022a4000802017f */
[----:B--2---:R-:W-:Y:S05]  /*c0d0*/  @!P1 NANOSLEEP.SYNCS 0x989680 ;  /* 0x009896800000995d */ /* 0x004fea0003900000 */
[----:B------:R-:W2:Y:S02]  /*c0e0*/  @!P1 SYNCS.PHASECHK.TRANS64 P1, [R9+URZ+0x11820], R2 ;  /* 0x01182002090095a7 */ /* 0x000ea4000802007f */
[----:B--2---:R-:W-:Y:S05]  /*c0f0*/  @!P1 BRA `(.L_x_19) ;  /* 0xfffffffc00f09947 */ /* 0x004fea000383ffff */
[----:B------:R-:W-:Y:S05]  /*c100*/  BRA `(.L_x_86) ;  /* 0xffffff5400cc7947 */ /* 0x000fea000383ffff */
.L_x_21:
[----:B-1----:R1:W2:Y:S02]  /*c110*/  SYNCS.PHASECHK.TRANS64.TRYWAIT P1, [R2+URZ+0x11840], R17 ;  /* 0x01184011020075a7 */ /* 0x0022a4000802017f */
[----:B--2---:R-:W-:Y:S05]  /*c120*/  @!P1 NANOSLEEP.SYNCS 0x989680 ;  /* 0x009896800000995d */ /* 0x004fea0003900000 */
[----:B------:R-:W2:Y:S02]  /*c130*/  @!P1 SYNCS.PHASECHK.TRANS64 P1, [R2+URZ+0x11840], R17 ;  /* 0x01184011020095a7 */ /* 0x000ea4000802007f */
[----:B--2---:R-:W-:Y:S05]  /*c140*/  @!P1 BRA `(.L_x_21) ;  /* 0xfffffffc00f09947 */ /* 0x004fea000383ffff */
[----:B------:R-:W-:Y:S05]  /*c150*/  BRA `(.L_x_87) ;  /* 0xffffff5800dc7947 */ /* 0x000fea000383ffff */
.L_x_22:
[----:B--2---:R2:W3:Y:S02]  /*c160*/  SYNCS.PHASECHK.TRANS64.TRYWAIT P1, [R2+URZ+0x11800], R17 ;  /* 0x01180011020075a7 */ /* 0x0044e4000802017f */
[----:B---3--:R-:W-:Y:S05]  /*c170*/  @!P1 NANOSLEEP.SYNCS 0x989680 ;  /* 0x009896800000995d */ /* 0x008fea0003900000 */
[----:B------:R-:W3:Y:S02]  /*c180*/  @!P1 SYNCS.PHASECHK.TRANS64 P1, [R2+URZ+0x11800], R17 ;  /* 0x01180011020095a7 */ /* 0x000ee4000802007f */
[----:B---3--:R-:W-:Y:S05]  /*c190*/  @!P1 BRA `(.L_x_22) ;  /* 0xfffffffc00f09947 */ /* 0x008fea000383ffff */
[----:B------:R-:W-:Y:S05]  /*c1a0*/  BRA `(.L_x_88) ;  /* 0xffffff5800e87947 */ /* 0x000fea000383ffff */
.L_x_23:
[----:B-1----:R1:W3:Y:S02]  /*c1b0*/  SYNCS.PHASECHK.TRANS64.TRYWAIT P6, [R2+URZ+0x11808], R17 ;  /* 0x01180811020075a7 */ /* 0x0022e400080c017f */
[----:B---3--:R-:W-:Y:S05]  /*c1c0*/  @!P6 NANOSLEEP.SYNCS 0x989680 ;  /* 0x009896800000e95d */ /* 0x008fea0003900000 */
[----:B------:R-:W3:Y:S02]  /*c1d0*/  @!P6 SYNCS.PHASECHK.TRANS64 P6, [R2+URZ+0x11808], R17 ;  /* 0x011808110200e5a7 */ /* 0x000ee400080c007f */
[----:B---3--:R-:W-:Y:S05]  /*c1e0*/  @!P6 BRA `(.L_x_23) ;  /* 0xfffffffc00f0e947 */ /* 0x008fea000383ffff */
[----:B------:R-:W-:Y:S05]  /*c1f0*/  BRA `(.L_x_89) ;  /* 0xffffff6c00b07947 */ /* 0x000fea000383ffff */
.L_x_25:
[----:B--2---:R2:W3:Y:S02]  /*c200*/  SYNCS.PHASECHK.TRANS64.TRYWAIT P2, [R14+URZ+0x11800], R13 ;  /* 0x0118000d0e0075a7 */ /* 0x0044e4000804017f */
[----:B---3--:R-:W-:Y:S05]  /*c210*/  @!P2 NANOSLEEP.SYNCS 0x989680 ;  /* 0x009896800000a95d */ /* 0x008fea0003900000 */
[----:B------:R-:W3:Y:S02]  /*c220*/  @!P2 SYNCS.PHASECHK.TRANS64 P2, [R14+URZ+0x11800], R13 ;  /* 0x0118000d0e00a5a7 */ /* 0x000ee4000804007f */
[----:B---3--:R-:W-:Y:S05]  /*c230*/  @!P2 BRA `(.L_x_25) ;  /* 0xfffffffc00f0a947 */ /* 0x008fea000383ffff */
[----:B------:R-:W-:Y:S05]  /*c240*/  BRA `(.L_x_90) ;  /* 0xffffff7c00b47947 */ /* 0x000fea000383ffff */
.L_x_28:
[----:B-1----:R1:W2:Y:S02]  /*c250*/  SYNCS.PHASECHK.TRANS64.TRYWAIT P3, [R13+URZ+0x11820], R14 ;  /* 0x0118200e0d0075a7 */ /* 0x0022a4000806017f */
[----:B--2---:R-:W-:Y:S05]  /*c260*/  @!P3 NANOSLEEP.SYNCS 0x989680 ;  /* 0x009896800000b95d */ /* 0x004fea0003900000 */
[----:B------:R-:W2:Y:S02]  /*c270*/  @!P3 SYNCS.PHASECHK.TRANS64 P3, [R13+URZ+0x11820], R14 ;  /* 0x0118200e0d00b5a7 */ /* 0x000ea4000806007f */
[----:B--2---:R-:W-:Y:S05]  /*c280*/  @!P3 BRA `(.L_x_28) ;  /* 0xfffffffc00f0b947 */ /* 0x004fea000383ffff */
[----:B------:R-:W-:Y:S05]  /*c290*/  BRA `(.L_x_91) ;  /* 0xffffff8000987947 */ /* 0x000fea000383ffff */
.L_x_30:
[----:B------:R1:W1:Y:S02]  /*c2a0*/  SYNCS.PHASECHK.TRANS64.TRYWAIT P5, [R121+URZ+0x11800], R120 ;  /* 0x01180078790075a7 */ /* 0x00026400080a017f */
[----:B-1----:R-:W-:Y:S05]  /*c2b0*/  @!P5 NANOSLEEP.SYNCS 0x989680 ;  /* 0x009896800000d95d */ /* 0x002fea0003900000 */
[----:B------:R-:W1:Y:S02]  /*c2c0*/  @!P5 SYNCS.PHASECHK.TRANS64 P5, [R121+URZ+0x11800], R120 ;  /* 0x011800787900d5a7 */ /* 0x000e6400080a007f */
[----:B-1----:R-:W-:Y:S05]  /*c2d0*/  @!P5 BRA `(.L_x_30) ;  /* 0xfffffffc00f0d947 */ /* 0x002fea000383ffff */
[----:B------:R-:W-:Y:S05]  /*c2e0*/  BRA `(.L_x_92) ;  /* 0xffffff8800a47947 */ /* 0x000fea000383ffff */
.L_x_34:
[----:B-1----:R1:W2:Y:S02]  /*c2f0*/  SYNCS.PHASECHK.TRANS64.TRYWAIT P2, [R24+URZ+0x11820], R25 ;  /* 0x01182019180075a7 */ /* 0x0022a4000804017f */
[----:B--2---:R-:W-:Y:S05]  /*c300*/  @!P2 NANOSLEEP.SYNCS 0x989680 ;  /* 0x009896800000a95d */ /* 0x004fea0003900000 */
[----:B------:R-:W2:Y:S02]  /*c310*/  @!P2 SYNCS.PHASECHK.TRANS64 P2, [R24+URZ+0x11820], R25 ;  /* 0x011820191800a5a7 */ /* 0x000ea4000804007f */
[----:B--2---:R-:W-:Y:S05]  /*c320*/  @!P2 BRA `(.L_x_34) ;  /* 0xfffffffc00f0a947 */ /* 0x004fea000383ffff */
[----:B------:R-:W-:Y:S05]  /*c330*/  BRA `(.L_x_93) ;  /* 0xffffffa4007c7947 */ /* 0x000fea000383ffff */
.L_x_38:
[----:B--2---:R2:W3:Y:S02]  /*c340*/  SYNCS.PHASECHK.TRANS64.TRYWAIT P1, [R14+URZ+0x11800], R13 ;  /* 0x0118000d0e0075a7 */ /* 0x0044e4000802017f */
[----:B---3--:R-:W-:Y:S05]  /*c350*/  @!P1 NANOSLEEP.SYNCS 0x989680 ;  /* 0x009896800000995d */ /* 0x008fea0003900000 */
[----:B------:R-:W3:Y:S02]  /*c360*/  @!P1 SYNCS.PHASECHK.TRANS64 P1, [R14+URZ+0x11800], R13 ;  /* 0x0118000d0e0095a7 */ /* 0x000ee4000802007f */
[----:B---3--:R-:W-:Y:S05]  /*c370*/  @!P1 BRA `(.L_x_38) ;  /* 0xfffffffc00f09947 */ /* 0x008fea000383ffff */
[----:B------:R-:W-:Y:S05]  /*c380*/  BRA `(.L_x_94) ;  /* 0xffffffa800b07947 */ /* 0x000fea000383ffff */
.L_x_41:
[----:B-1----:R1:W2:Y:S02]  /*c390*/  SYNCS.PHASECHK.TRANS64.TRYWAIT P2, [R13+URZ+0x11820], R14 ;  /* 0x0118200e0d0075a7 */ /* 0x0022a4000804017f */
[----:B--2---:R-:W-:Y:S05]  /*c3a0*/  @!P2 NANOSLEEP.SYNCS 0x989680 ;  /* 0x009896800000a95d */ /* 0x004fea0003900000 */
[----:B------:R-:W2:Y:S02]  /*c3b0*/  @!P2 SYNCS.PHASECHK.TRANS64 P2, [R13+URZ+0x11820], R14 ;  /* 0x0118200e0d00a5a7 */ /* 0x000ea4000804007f */
[----:B--2---:R-:W-:Y:S05]  /*c3c0*/  @!P2 BRA `(.L_x_41) ;  /* 0xfffffffc00f0a947 */ /* 0x004fea000383ffff */
[----:B------:R-:W-:Y:S05]  /*c3d0*/  BRA `(.L_x_95) ;  /* 0xffffffac00b87947 */ /* 0x000fea000383ffff */
.L_x_44:
[----:B-1----:R1:W2:Y:S02]  /*c3e0*/  SYNCS.PHASECHK.TRANS64.TRYWAIT P2, [R122+URZ+0x11800], R125 ;  /* 0x0118007d7a0075a7 */ /* 0x0022a4000804017f */
[----:B--2---:R-:W-:Y:S05]  /*c3f0*/  @!P2 NANOSLEEP.SYNCS 0x989680 ;  /* 0x009896800000a95d */ /* 0x004fea0003900000 */
[----:B------:R-:W2:Y:S02]  /*c400*/  @!P2 SYNCS.PHASECHK.TRANS64 P2, [R122+URZ+0x11800], R125 ;  /* 0x0118007d7a00a5a7 */ /* 0x000ea4000804007f */
[----:B--2---:R-:W-:Y:S05]  /*c410*/  @!P2 BRA `(.L_x_44) ;  /* 0xfffffffc00f0a947 */ /* 0x004fea000383ffff */
[----:B------:R-:W-:Y:S05]  /*c420*/  BRA `(.L_x_96) ;  /* 0xffffffb800d07947 */ /* 0x000fea000383ffff */
.L_x_48:
[----:B-1----:R1:W2:Y:S02]  /*c430*/  SYNCS.PHASECHK.TRANS64.TRYWAIT P1, [R24+URZ+0x11820], R25 ;  /* 0x01182019180075a7 */ /* 0x0022a4000802017f */
[----:B--2---:R-:W-:Y:S05]  /*c440*/  @!P1 NANOSLEEP.SYNCS 0x989680 ;  /* 0x009896800000995d */ /* 0x004fea0003900000 */
[----:B------:R-:W2:Y:S02]  /*c450*/  @!P1 SYNCS.PHASECHK.TRANS64 P1, [R24+URZ+0x11820], R25 ;  /* 0x01182019180095a7 */ /* 0x000ea4000802007f */
[----:B--2---:R-:W-:Y:S05]  /*c460*/  @!P1 BRA `(.L_x_48) ;  /* 0xfffffffc00f09947 */ /* 0x004fea000383ffff */
[----:B------:R-:W-:Y:S05]  /*c470*/  BRA `(.L_x_97) ;  /* 0xffffffd8000c7947 */ /* 0x000fea000383ffff */
        .weak           $__internal_0_$__cuda_sm20_rcp_rn_f32_slowpath
        .type           $__internal_0_$__cuda_sm20_rcp_rn_f32_slowpath,@function
        .size           $__internal_0_$__cuda_sm20_rcp_rn_f32_slowpath,(.L_x_103 - $__internal_0_$__cuda_sm20_rcp_rn_f32_slowpath)
$__internal_0_$__cuda_sm20_rcp_rn_f32_slowpath:
[----:B------:R-:W-:Y:S01]  /*c480*/  SHF.L.U32 R3, R0, 0x1, RZ ;  /* 0x0000000100037819 */ /* 0x000fe200000006ff */
[----:B------:R-:W-:Y:S03]  /*c490*/  BSSY B2, `(.L_x_98) ;  /* 0x0000030000027945 */ /* 0x000fe60003800000 */
[----:B------:R-:W-:-:S04]  /*c4a0*/  SHF.R.U32.HI R3, RZ, 0x18, R3 ;  /* 0x00000018ff037819 */ /* 0x000fc80000011603 */
[----:B------:R-:W-:-:S13]  /*c4b0*/  ISETP.NE.U32.AND P0, PT, R3, RZ, PT ;  /* 0x000000ff0300720c */ /* 0x000fda0003f05070 */
[----:B------:R-:W-:Y:S05]  /*c4c0*/  @P0 BRA `(.L_x_99) ;  /* 0x0000000000280947 */ /* 0x000fea0003800000 */
[----:B------:R-:W-:-:S05]  /*c4d0*/  IMAD.SHL.U32 R3, R0, 0x2, RZ ;  /* 0x0000000200037824 */ /* 0x000fca00078e00ff */
[----:B------:R-:W-:-:S13]  /*c4e0*/  ISETP.NE.AND P0, PT, R3, RZ, PT ;  /* 0x000000ff0300720c */ /* 0x000fda0003f05270 */
[----:B------:R-:W-:Y:S01]  /*c4f0*/  @P0 FFMA R15, R0, 1.84467440737095516160e+19, RZ ;  /* 0x5f800000000f0823 */ /* 0x000fe200000000ff */
[----:B------:R-:W-:Y:S08]  /*c500*/  @!P0 MUFU.RCP R5, R0 ;  /* 0x0000000000058308 */ /* 0x000ff00000001000 */
[----:B------:R-:W1:Y:S02]  /*c510*/  @P0 MUFU.RCP R18, R15 ;  /* 0x0000000f00120308 */ /* 0x000e640000001000 */
[----:B-1----:R-:W-:-:S04]  /*c520*/  @P0 FFMA R3, R15, R18, -1 ;  /* 0xbf8000000f030423 */ /* 0x002fc80000000012 */
[----:B------:R-:W-:-:S04]  /*c530*/  @P0 FADD.FTZ R3, -R3, -RZ ;  /* 0x800000ff03030221 */ /* 0x000fc80000010100 */
[----:B------:R-:W-:-:S04]  /*c540*/  @P0 FFMA R3, R18, R3, R18 ;  /* 0x0000000312030223 */ /* 0x000fc80000000012 */
[----:B------:R-:W-:Y:S01]  /*c550*/  @P0 FFMA R5, R3, 1.84467440737095516160e+19, RZ ;  /* 0x5f80000003050823 */ /* 0x000fe200000000ff */
[----:B------:R-:W-:Y:S06]  /*c560*/  BRA `(.L_x_100) ;  /* 0x0000000000887947 */ /* 0x000fec0003800000 */
.L_x_99:
[----:B------:R-:W-:-:S04]  /*c570*/  IADD3 R19, R3, -0xfd, RZ ;  /* 0xffffff0303137810 */ /* 0x000fc80007ffe0ff */
[----:B------:R-:W-:-:S13]  /*c580*/  ISETP.GT.U32.AND P0, PT, R19, 0x1, PT ;  /* 0x000000011300780c */ /* 0x000fda0003f04070 */
[----:B------:R-:W-:Y:S05]  /*c590*/  @P0 BRA `(.L_x_101) ;  /* 0x0000000000780947 */ /* 0x000fea0003800000 */
[----:B------:R-:W-:Y:S01]  /*c5a0*/  LOP3.LUT R5, R0, 0x7fffff, RZ, 0xc0, !PT ;  /* 0x007fffff00057812 */ /* 0x000fe200078ec0ff */
[----:B------:R-:W-:-:S03]  /*c5b0*/  IMAD.MOV.U32 R24, RZ, RZ, 0x3 ;  /* 0x00000003ff187424 */ /* 0x000fc600078e00ff */
[----:B------:R-:W-:Y:S02]  /*c5c0*/  LOP3.LUT R5, R5, 0x3f800000, RZ, 0xfc, !PT ;  /* 0x3f80000005057812 */ /* 0x000fe400078efcff */
[----:B------:R-:W-:Y:S02]  /*c5d0*/  SHF.L.U32 R24, R24, R19, RZ ;  /* 0x0000001318187219 */ /* 0x000fe400000006ff */
[----:B------:R-:W1:Y:S02]  /*c5e0*/  MUFU.RCP R18, R5 ;  /* 0x0000000500127308 */ /* 0x000e640000001000 */
[----:B-1----:R-:W-:-:S04]  /*c5f0*/  FFMA R15, R5, R18, -1 ;  /* 0xbf800000050f7423 */ /* 0x002fc80000000012 */
[----:B------:R-:W-:-:S04]  /*c600*/  FADD.FTZ R15, -R15, -RZ ;  /* 0x800000ff0f0f7221 */ /* 0x000fc80000010100 */
[CCC-:B------:R-:W-:Y:S01]  /*c610*/  FFMA.RM R17, R18.reuse, R15.reuse, R18.reuse ;  /* 0x0000000f12117223 */ /* 0x1c0fe20000004012 */
[----:B------:R-:W-:-:S04]  /*c620*/  FFMA.RP R18, R18, R15, R18 ;  /* 0x0000000f12127223 */ /* 0x000fc80000008012 */
[C---:B------:R-:W-:Y:S02]  /*c630*/  LOP3.LUT R15, R17.reuse, 0x7fffff, RZ, 0xc0, !PT ;  /* 0x007fffff110f7812 */ /* 0x040fe400078ec0ff */
[----:B------:R-:W-:Y:S02]  /*c640*/  FSETP.NEU.FTZ.AND P0, PT, R17, R18, PT ;  /* 0x000000121100720b */ /* 0x000fe40003f1d000 */
[----:B------:R-:W-:Y:S02]  /*c650*/  LOP3.LUT R15, R15, 0x800000, RZ, 0xfc, !PT ;  /* 0x008000000f0f7812 */ /* 0x000fe400078efcff */
[----:B------:R-:W-:Y:S02]  /*c660*/  SEL R17, RZ, 0xffffffff, !P0 ;  /* 0xffffffffff117807 */ /* 0x000fe40004000000 */
[----:B------:R-:W-:Y:S02]  /*c670*/  LOP3.LUT R24, R24, R15, RZ, 0xc0, !PT ;  /* 0x0000000f18187212 */ /* 0x000fe400078ec0ff */
[----:B------:R-:W-:-:S02]  /*c680*/  IADD3 R18, -R17, RZ, RZ ;  /* 0x000000ff11127210 */ /* 0x000fc40007ffe1ff */
[-C--:B------:R-:W-:Y:S02]  /*c690*/  SHF.R.U32.HI R24, RZ, R19.reuse, R24 ;  /* 0x00000013ff187219 */ /* 0x080fe40000011618 */
[----:B------:R-:W-:Y:S02]  /*c6a0*/  LOP3.LUT P1, RZ, R18, R19, R15, 0xf8, !PT ;  /* 0x0000001312ff7212 */ /* 0x000fe4000782f80f */
[C---:B------:R-:W-:Y:S02]  /*c6b0*/  LOP3.LUT P0, RZ, R24.reuse, 0x1, RZ, 0xc0, !PT ;  /* 0x0000000118ff7812 */ /* 0x040fe4000780c0ff */
[----:B------:R-:W-:Y:S02]  /*c6c0*/  LOP3.LUT P2, RZ, R24, 0x2, RZ, 0xc0, !PT ;  /* 0x0000000218ff7812 */ /* 0x000fe4000784c0ff */
[----:B------:R-:W-:Y:S02]  /*c6d0*/  IADD3 R18, R3, -0xfc, RZ ;  /* 0xffffff0403127810 */ /* 0x000fe40007ffe0ff */
[----:B------:R-:W-:-:S02]  /*c6e0*/  PLOP3.LUT P0, PT, P0, P1, P2, 0xe0, 0x0 ;  /* 0x000000000000781c */ /* 0x000fc40000703c20 */
[----:B------:R-:W-:Y:S02]  /*c6f0*/  LOP3.LUT P1, RZ, R0, 0x7fffff, RZ, 0xc0, !PT ;  /* 0x007fffff00ff7812 */ /* 0x000fe4000782c0ff */
[----:B------:R-:W-:-:S05]  /*c700*/  SEL R5, RZ, 0x1, !P0 ;  /* 0x00000001ff057807 */ /* 0x000fca0004000000 */
[----:B------:R-:W-:-:S05]  /*c710*/  IMAD.MOV R5, RZ, RZ, -R5 ;  /* 0x000000ffff057224 */ /* 0x000fca00078e0a05 */
[----:B------:R-:W-:Y:S02]  /*c720*/  ISETP.GE.AND P0, PT, R5, RZ, PT ;  /* 0x000000ff0500720c */ /* 0x000fe40003f06270 */
[----:B------:R-:W-:-:S11]  /*c730*/  SHF.R.U32.HI R5, RZ, R18, R15 ;  /* 0x00000012ff057219 */ /* 0x000fd6000001160f */
[----:B------:R-:W-:-:S05]  /*c740*/  @!P0 VIADD R5, R5, 0x1 ;  /* 0x0000000105058836 */ /* 0x000fca0000000000 */
[----:B------:R-:W-:-:S04]  /*c750*/  @!P1 SHF.L.U32 R5, R5, 0x1, RZ ;  /* 0x0000000105059819 */ /* 0x000fc800000006ff */
[----:B------:R-:W-:Y:S01]  /*c760*/  LOP3.LUT R5, R5, 0x80000000, R0, 0xf8, !PT ;  /* 0x8000000005057812 */ /* 0x000fe200078ef800 */
[----:B------:R-:W-:Y:S06]  /*c770*/  BRA `(.L_x_100) ;  /* 0x0000000000047947 */ /* 0x000fec0003800000 */
.L_x_101:
[----:B------:R1:W2:Y:S02]  /*c780*/  MUFU.RCP R5, R0 ;  /* 0x0000000000057308 */ /* 0x0002a40000001000 */
.L_x_100:
[----:B------:R-:W-:Y:S05]  /*c790*/  BSYNC B2 ;  /* 0x0000000000027941 */ /* 0x000fea0003800000 */
.L_x_98:
[----:B--2---:R-:W-:Y:S01]  /*c7a0*/  IMAD.MOV.U32 R3, RZ, RZ, R5 ;  /* 0x000000ffff037224 */ /* 0x004fe200078e0005 */
[----:B------:R-:W-:-:S04]  /*c7b0*/  MOV R5, 0x0 ;  /* 0x0000000000057802 */ /* 0x000fc80000000f00 */
[----:B-1----:R-:W-:Y:S05]  /*c7c0*/  RET.REL.NODEC R4 `(_ZN7cutlass13device_kernelINS_4fmha6kernel13FmhaKernelTmaINS1_10collective15FmhaMainloopTmaINS_10bfloat16_tEfN4cute5tupleIJNS7_1CILi64EEESA_NS9_ILi112EEEEEENS4_14ResidualFusionEJEEENS4_15FmhaFwdEpilogueIS6_fNS8_IJSA_SB_SA_EEEEEJEEEEEvNT_6ParamsE) ;  /* 0xffffff38040c7950 */ /* 0x002fea0003c3ffff */
.L_x_102:
[----:B------:R-:W-:-:S00]  /*c7d0*/  BRA `(.L_x_102) ;  /* 0xfffffffc00fc7947 */ /* 0x000fc0000383ffff */
[----:B------:R-:W-:-:S00]  /*c7e0*/  NOP ;  /* 0x0000000000007918 */ /* 0x000fc00000000000 */
        /* <DEDUP_REMOVED lines=9> */
.L_x_103:


//--------------------- .nv.global.init           --------------------------
	.section	.nv.global.init,"aw",@progbits
.nv.global.init:
	.type		$str$23,@object
	.size		$str$23,($str$24 - $str$23)
$str$23:
        /*0000*/ 	.byte	0x28, 0x61, 0x64, 0x64, 0x72, 0x65, 0x73, 0x73, 0x20, 0x26, 0x20, 0x6d, 0x61, 0x73, 0x6b, 0x29
        /*0010*/ 	.byte	0x20, 0x3d, 0x3d, 0x20, 0x30, 0x00
	.type		$str$24,@object
	.size		$str$24,(__unnamed_1 - $str$24)
$str$24:
        /*0016*/ 	.byte	0x2f, 0x74, 0x6d, 0x70, 0x2f, 0x63, 0x75, 0x74, 0x6c, 0x61, 0x73, 0x73, 0x5f, 0x73, 0x77, 0x65
        /*0026*/ 	.byte	0x65, 0x70, 0x5f, 0x73, 0x72, 0x63, 0x2f, 0x69, 0x6e, 0x63, 0x6c, 0x75, 0x64, 0x65, 0x2f, 0x63
        /*0036*/ 	.byte	0x75, 0x74, 0x65, 0x2f, 0x70, 0x6f, 0x69, 0x6e, 0x74, 0x65, 0x72, 0x5f, 0x66, 0x6c, 0x61, 0x67
        /*0046*/ 	.byte	0x67, 0x65, 0x64, 0x2e, 0x68, 0x70, 0x70, 0x00
	.type		__unnamed_1,@object
	.size		__unnamed_1,(__unnamed_2 - __unnamed_1)
__unnamed_1:
        /*004e*/ 	.byte	0x61, 0x75, 0x74, 0x6f, 0x20, 0x63, 0x75, 0x74, 0x65, 0x3a, 0x3a, 0x61, 0x73, 0x5f, 0x70, 0x6f
        /* <DEDUP_REMOVED lines=27> */
        /*020e*/ 	.byte	0x31, 0x30, 0x32, 0x34, 0x3e, 0x3e, 0x3e, 0x3e, 0x3e, 0x5d, 0x00
	.type		__unnamed_2,@object
	.size		__unnamed_2,(.L_1 - __unnamed_2)
__unnamed_2:
        /* <DEDUP_REMOVED lines=29> */
.L_1:


//--------------------- .nv.shared._ZN7cutlass13device_kernelINS_4fmha6kernel13FmhaKernelTmaINS1_10collective15FmhaMainloopTmaINS_10bfloat16_tEfN4cute5tupleIJNS7_1CILi64EEESA_NS9_ILi112EEEEEENS4_14ResidualFusionEJEEENS4_15FmhaFwdEpilogueIS6_fNS8_IJSA_SB_SA_EEEEEJEEEEEvNT_6ParamsE --------------------------
	.section	.nv.shared._ZN7cutlass13device_kernelINS_4fmha6kernel13FmhaKernelTmaINS1_10collective15FmhaMainloopTmaINS_10bfloat16_tEfN4cute5tupleIJNS7_1CILi64EEESA_NS9_ILi112EEEEEENS4_14ResidualFusionEJEEENS4_15FmhaFwdEpilogueIS6_fNS8_IJSA_SB_SA_EEEEEJEEEEEvNT_6ParamsE,"aw",@nobits
	.sectionflags	@""
	.align	16
	.zero		1024


//--------------------- .nv.shared.reserved.0     --------------------------
	.section	.nv.shared.reserved.0,"aw",@nobits
	.weak		__nv_reservedSMEM_offset_0_alias
	.size		__nv_reservedSMEM_offset_0_alias, 0, 0
	.other		__nv_reservedSMEM_offset_0_alias,@"STO_CUDA_RESERVED_SHARED STV_DEFAULT"
__nv_reservedSMEM_offset_0_alias:
	.zero		0


//--------------------- .nv.global                --------------------------
	.section	.nv.global,"aw",@nobits
.nv.global:
	.type		_ZN39_INTERNAL_663e220a_4_k_cu_d149a6b4_31014cute1_E,@object
	.size		_ZN39_INTERNAL_663e220a_4_k_cu_d149a6b4_31014cute1_E,(_ZN39_INTERNAL_663e220a_4_k_cu_d149a6b4_31014cuda3std3__45__cpo6cbeginE - _ZN39_INTERNAL_663e220a_4_k_cu_d149a6b4_31014cute1_E)
_ZN39_INTERNAL_663e220a_4_k_cu_d149a6b4_31014cute1_E:
	.zero		1
	.type		_ZN39_INTERNAL_663e220a_4_k_cu_d149a6b4_31014cuda3std3__45__cpo6cbeginE,@object
	.size		_ZN39_INTERNAL_663e220a_4_k_cu_d149a6b4_31014cuda3std3__45__cpo6cbeginE,(_ZN39_INTERNAL_663e220a_4_k_cu_d149a6b4_31014cuda3std3__48in_placeE - _ZN39_INTERNAL_663e220a_4_k_cu_d149a6b4_31014cuda3std3__45__cpo6cbeginE)
_ZN39_INTERNAL_663e220a_4_k_cu_d149a6b4_31014cuda3std3__45__cpo6cbeginE:
	.zero		1
	.type		_ZN39_INTERNAL_663e220a_4_k_cu_d149a6b4_31014cuda3std3__48in_placeE,@object
	.size		_ZN39_INTERNAL_663e220a_4_k_cu_d149a6b4_31014cuda3std3__48in_placeE,(_ZN39_INTERNAL_663e220a_4_k_cu_d149a6b4_31014cuda3std6ranges3__45__cpo9iter_moveE - _ZN39_INTERNAL_663e220a_4_k_cu_d149a6b4_31014cuda3std3__48in_placeE)
_ZN39_INTERNAL_663e220a_4_k_cu_d149a6b4_31014cuda3std3__48in_placeE:
	.zero		1
	.type		_ZN39_INTERNAL_663e220a_4_k_cu_d149a6b4_31014cuda3std6ranges3__45__cpo9iter_moveE,@object
	.size		_ZN39_INTERNAL_663e220a_4_k_cu_d149a6b4_31014cuda3std6ranges3__45__cpo9iter_moveE,(_ZN39_INTERNAL_663e220a_4_k_cu_d149a6b4_31014cuda3std3__45__cpo5beginE - _ZN39_INTERNAL_663e220a_4_k_cu_d149a6b4_31014cuda3std6ranges3__45__cpo9iter_moveE)
_ZN39_INTERNAL_663e220a_4_k_cu_d149a6b4_31014cuda3std6ranges3__45__cpo9iter_moveE:
	.zero		1
	.type		_ZN39_INTERNAL_663e220a_4_k_cu_d149a6b4_31014cuda3std3__45__cpo5beginE,@object
	.size		_ZN39_INTERNAL_663e220a_4_k_cu_d149a6b4_31014cuda3std3__45__cpo5beginE,(_ZN39_INTERNAL_663e220a_4_k_cu_d149a6b4_31014cuda3std3__441_GLOBAL__N__663e220a_4_k_cu_d149a6b4_31016ignoreE - _ZN39_INTERNAL_663e220a_4_k_cu_d149a6b4_31014cuda3std3__45__cpo5beginE)
_ZN39_INTERNAL_663e220a_4_k_cu_d149a6b4_31014cuda3std3__45__cpo5beginE:
	.zero		1
	.type		_ZN39_INTERNAL_663e220a_4_k_cu_d149a6b4_31014cuda3std3__441_GLOBAL__N__663e220a_4_k_cu_d149a6b4_31016ignoreE,@object
	.size		_ZN39_INTERNAL_663e220a_4_k_cu_d149a6b4_31014cuda3std3__441_GLOBAL__N__663e220a_4_k_cu_d149a6b4_31016ignoreE,(_ZN39_INTERNAL_663e220a_4_k_cu_d149a6b4_31014cute7productE - _ZN39_INTERNAL_663e220a_4_k_cu_d149a6b4_31014cuda3std3__441_GLOBAL__N__663e220a_4_k_cu_d149a6b4_31016ignoreE)
_ZN39_INTERNAL_663e220a_4_k_cu_d149a6b4_31014cuda3std3__441_GLOBAL__N__663e220a_4_k_cu_d149a6b4_31016ignoreE:
	.zero		1
	.type		_ZN39_INTERNAL_663e220a_4_k_cu_d149a6b4_31014cute7productE,@object
	.size		_ZN39_INTERNAL_663e220a_4_k_cu_d149a6b4_31014cute7productE,(_ZN39_INTERNAL_663e220a_4_k_cu_d149a6b4_31014cuda3std3__45__cpo3endE - _ZN39_INTERNAL_663e220a_4_k_cu_d149a6b4_31014cute7productE)
_ZN39_INTERNAL_663e220a_4_k_cu_d149a6b4_31014cute7productE:
	.zero		1
	.type		_ZN39_INTERNAL_663e220a_4_k_cu_d149a6b4_31014cuda3std3__45__cpo3endE,@object
	.size		_ZN39_INTERNAL_663e220a_4_k_cu_d149a6b4_31014cuda3std3__45__cpo3endE,(_ZN39_INTERNAL_663e220a_4_k_cu_d149a6b4_31014cuda3std3__419piecewise_constructE - _ZN39_INTERNAL_663e220a_4_k_cu_d149a6b4_31014cuda3std3__45__cpo3endE)
_ZN39_INTERNAL_663e220a_4_k_cu_d149a6b4_31014cuda3std3__45__cpo3endE:
	.zero		1
	.type		_ZN39_INTERNAL_663e220a_4_k_cu_d149a6b4_31014cuda3std3__419piecewise_constructE,@object
	.size		_ZN39_INTERNAL_663e220a_4_k_cu_d149a6b4_31014cuda3std3__419piecewise_constructE,(_ZN39_INTERNAL_663e220a_4_k_cu_d149a6b4_31014cuda3std3__45__cpo4cendE - _ZN39_INTERNAL_663e220a_4_k_cu_d149a6b4_31014cuda3std3__419piecewise_constructE)
_ZN39_INTERNAL_663e220a_4_k_cu_d149a6b4_31014cuda3std3__419piecewise_constructE:
	.zero		1
	.type		_ZN39_INTERNAL_663e220a_4_k_cu_d149a6b4_31014cuda3std3__45__cpo4cendE,@object
	.size		_ZN39_INTERNAL_663e220a_4_k_cu_d149a6b4_31014cuda3std3__45__cpo4cendE,(_ZN39_INTERNAL_663e220a_4_k_cu_d149a6b4_31014cuda3std6ranges3__45__cpo4swapE - _ZN39_INTERNAL_663e220a_4_k_cu_d149a6b4_31014cuda3std3__45__cpo4cendE)
_ZN39_INTERNAL_663e220a_4_k_cu_d149a6b4_31014cuda3std3__45__cpo4cendE:
	.zero		1
	.type		_ZN39_INTERNAL_663e220a_4_k_cu_d149a6b4_31014cuda3std6ranges3__45__cpo4swapE,@object
	.size		_ZN39_INTERNAL_663e220a_4_k_cu_d149a6b4_31014cuda3std6ranges3__45__cpo4swapE,(.L_9 - _ZN39_INTERNAL_663e220a_4_k_cu_d149a6b4_31014cuda3std6ranges3__45__cpo4swapE)
_ZN39_INTERNAL_663e220a_4_k_cu_d149a6b4_31014cuda3std6ranges3__45__cpo4swapE:
	.zero		1
.L_9:


//--------------------- .nv.constant0._ZN7cutlass13device_kernelINS_4fmha6kernel13FmhaKernelTmaINS1_10collective15FmhaMainloopTmaINS_10bfloat16_tEfN4cute5tupleIJNS7_1CILi64EEESA_NS9_ILi112EEEEEENS4_14ResidualFusionEJEEENS4_15FmhaFwdEpilogueIS6_fNS8_IJSA_SB_SA_EEEEEJEEEEEvNT_6ParamsE --------------------------
	.section	.nv.constant0._ZN7cutlass13device_kernelINS_4fmha6kernel13FmhaKernelTmaINS1_10collective15FmhaMainloopTmaINS_10bfloat16_tEfN4cute5tupleIJNS7_1CILi64EEESA_NS9_ILi112EEEEEENS4_14ResidualFusionEJEEENS4_15FmhaFwdEpilogueIS6_fNS8_IJSA_SB_SA_EEEEEJEEEEEvNT_6ParamsE,"a",@progbits
	.sectionflags	@""
	.align	4
.nv.constant0._ZN7cutlass13device_kernelINS_4fmha6kernel13FmhaKernelTmaINS1_10collective15FmhaMainloopTmaINS_10bfloat16_tEfN4cute5tupleIJNS7_1CILi64EEESA_NS9_ILi112EEEEEENS4_14ResidualFusionEJEEENS4_15FmhaFwdEpilogueIS6_fNS8_IJSA_SB_SA_EEEEEJEEEEEvNT_6ParamsE:
	.zero		2688


//--------------------- SYMBOLS --------------------------

	.type		.nv.reservedSmem.offset0,@object
	.size		.nv.reservedSmem.offset0,0x4
	.type		__assertfail,@function
